//
// Generated by NVIDIA NVVM Compiler
//
// Compiler Build ID: CL-36424714
// Cuda compilation tools, release 13.0, V13.0.88
// Based on NVVM 20.0.0
//

.version 9.0
.target sm_100
.address_size 64

	// .globl	default_function_kernel0
// _ZZ24default_function_kernel0E15pad_temp_shared has been demoted
// _ZZ24default_function_kernel0E13kernel_shared has been demoted
.extern .shared .align 16 .b8 shared_input[];

.visible .entry default_function_kernel0(
	.param .u64 .ptr .align 1 default_function_kernel0_param_0,
	.param .u64 .ptr .align 1 default_function_kernel0_param_1,
	.param .u64 .ptr .align 1 default_function_kernel0_param_2
)
{
	.reg .pred 	%p<71>;
	.reg .b16 	%rs<54>;
	.reg .b32 	%r<131>;
	.reg .b32 	%f<501>;
	.reg .b64 	%rd<28>;
	// demoted variable
	.shared .align 4 .b8 _ZZ24default_function_kernel0E15pad_temp_shared[1728];
	// demoted variable
	.shared .align 4 .b8 _ZZ24default_function_kernel0E13kernel_shared[5760];
	mov.u32 	%r20, %tid.z;
	mov.u32 	%r21, %tid.y;
	mul.lo.s32 	%r22, %r21, 7;
	mad.lo.s32 	%r23, %r20, 44, %r22;
	cvt.u16.u32 	%rs8, %r23;
	mul.hi.u16 	%rs9, %rs8, 7282;
	mul.lo.s16 	%rs10, %rs9, 9;
	sub.s16 	%rs11, %rs8, %rs10;
	add.s16 	%rs1, %rs11, -1;
	mov.u32 	%r24, %ctaid.x;
	mul.lo.s16 	%rs12, %rs9, 49;
	cvt.u32.u16 	%r25, %rs12;
	mul.lo.s16 	%rs13, %rs11, 7;
	cvt.u32.u16 	%r26, %rs13;
	add.s32 	%r27, %r24, -8;
	add.s32 	%r28, %r27, %r25;
	add.s32 	%r1, %r28, %r26;
	add.s16 	%rs14, %rs8, 1;
	mul.hi.u16 	%rs15, %rs14, 7282;
	mul.lo.s16 	%rs16, %rs15, 9;
	sub.s16 	%rs17, %rs14, %rs16;
	add.s16 	%rs2, %rs17, -1;
	mul.lo.s16 	%rs18, %rs15, 49;
	cvt.u32.u16 	%r29, %rs18;
	mul.lo.s16 	%rs19, %rs17, 7;
	cvt.u32.u16 	%r30, %rs19;
	add.s32 	%r31, %r27, %r29;
	add.s32 	%r2, %r31, %r30;
	setp.lt.u32 	%p4, %r21, 6;
	add.s16 	%rs20, %rs8, 2;
	mul.hi.u16 	%rs21, %rs20, 7282;
	mul.lo.s16 	%rs22, %rs21, 9;
	sub.s16 	%rs23, %rs20, %rs22;
	add.s16 	%rs3, %rs23, -1;
	mul.lo.s16 	%rs24, %rs21, 49;
	cvt.u32.u16 	%r32, %rs24;
	mul.lo.s16 	%rs25, %rs23, 7;
	cvt.u32.u16 	%r33, %rs25;
	add.s32 	%r34, %r27, %r32;
	add.s32 	%r3, %r34, %r33;
	setp.lt.u32 	%p5, %r23, 429;
	and.pred  	%p1, %p4, %p5;
	add.s16 	%rs26, %rs8, 3;
	mul.hi.u16 	%rs27, %rs26, 7282;
	mul.lo.s16 	%rs28, %rs27, 9;
	sub.s16 	%rs29, %rs26, %rs28;
	add.s16 	%rs4, %rs29, -1;
	mul.lo.s16 	%rs30, %rs27, 49;
	cvt.u32.u16 	%r35, %rs30;
	mul.lo.s16 	%rs31, %rs29, 7;
	cvt.u32.u16 	%r36, %rs31;
	add.s32 	%r37, %r27, %r35;
	add.s32 	%r4, %r37, %r36;
	add.s16 	%rs32, %rs8, 4;
	mul.hi.u16 	%rs33, %rs32, 7282;
	mul.lo.s16 	%rs34, %rs33, 9;
	sub.s16 	%rs35, %rs32, %rs34;
	add.s16 	%rs5, %rs35, -1;
	mul.lo.s16 	%rs36, %rs33, 49;
	cvt.u32.u16 	%r38, %rs36;
	mul.lo.s16 	%rs37, %rs35, 7;
	cvt.u32.u16 	%r39, %rs37;
	add.s32 	%r40, %r27, %r38;
	add.s32 	%r5, %r40, %r39;
	setp.lt.u32 	%p6, %r23, 427;
	and.pred  	%p2, %p4, %p6;
	add.s16 	%rs38, %rs8, 5;
	mul.hi.u16 	%rs39, %rs38, 7282;
	mul.lo.s16 	%rs40, %rs39, 9;
	sub.s16 	%rs41, %rs38, %rs40;
	add.s16 	%rs6, %rs41, -1;
	mul.lo.s16 	%rs42, %rs39, 49;
	cvt.u32.u16 	%r41, %rs42;
	mul.lo.s16 	%rs43, %rs41, 7;
	cvt.u32.u16 	%r42, %rs43;
	add.s32 	%r43, %r27, %r41;
	add.s32 	%r6, %r43, %r42;
	setp.lt.u32 	%p7, %r23, 426;
	and.pred  	%p3, %p4, %p7;
	add.s16 	%rs44, %rs8, 6;
	mul.hi.u16 	%rs45, %rs44, 7282;
	mul.lo.s16 	%rs46, %rs45, 9;
	sub.s16 	%rs47, %rs44, %rs46;
	add.s16 	%rs7, %rs47, -1;
	mul.lo.s16 	%rs48, %rs45, 49;
	cvt.u32.u16 	%r44, %rs48;
	mul.lo.s16 	%rs49, %rs47, 7;
	cvt.u32.u16 	%r45, %rs49;
	add.s32 	%r46, %r27, %r44;
	add.s32 	%r7, %r46, %r45;
	cvt.u16.u32 	%rs50, %r22;
	add.s16 	%rs51, %rs50, 6;
	mul.hi.u16 	%rs52, %rs51, 10923;
	shr.u16 	%rs53, %rs52, 3;
	cvt.u32.u16 	%r47, %rs53;
	add.s32 	%r8, %r20, %r47;
	mov.f32 	%f493, 0f00000000;
	mov.b32 	%r129, 0;
	not.pred 	%p25, %p1;
	not.pred 	%p37, %p2;
	not.pred 	%p42, %p3;
$L__BB0_1:
	mov.b32 	%r130, 0;
	mad.lo.s32 	%r57, %r129, 2352, %r1;
	mad.lo.s32 	%r62, %r129, 2352, %r2;
	mad.lo.s32 	%r68, %r129, 2352, %r3;
	mad.lo.s32 	%r73, %r129, 2352, %r4;
	mad.lo.s32 	%r79, %r129, 2352, %r5;
	mad.lo.s32 	%r84, %r129, 2352, %r6;
	mad.lo.s32 	%r89, %r129, 2352, %r7;
$L__BB0_2:
	ld.param.u64 	%rd25, [default_function_kernel0_param_0];
	mov.u32 	%r11, %ctaid.x;
	mov.u32 	%r49, %tid.z;
	mov.u32 	%r50, %tid.y;
	mul.lo.s32 	%r51, %r50, 7;
	mad.lo.s32 	%r12, %r49, 44, %r51;
	shl.b32 	%r52, %r12, 2;
	mov.u32 	%r53, _ZZ24default_function_kernel0E15pad_temp_shared;
	add.s32 	%r13, %r53, %r52;
	cvta.to.global.u64 	%rd1, %rd25;
	setp.gt.u32 	%p8, %r12, 431;
	bar.sync 	0;
	mov.f32 	%f494, 0f00000000;
	@%p8 bra 	$L__BB0_11;
	setp.gt.u16 	%p9, %rs1, 6;
	@%p9 bra 	$L__BB0_6;
	or.b32  	%r55, %r130, %r11;
	setp.eq.s32 	%p10, %r55, 0;
	add.s32 	%r56, %r130, %r11;
	setp.gt.u32 	%p11, %r56, 7;
	or.pred  	%p12, %p10, %p11;
	@%p12 bra 	$L__BB0_6;
	add.s32 	%r58, %r57, %r130;
	mul.wide.s32 	%rd6, %r58, 4;
	add.s64 	%rd7, %rd1, %rd6;
	ld.global.nc.f32 	%f494, [%rd7];
$L__BB0_6:
	setp.eq.s32 	%p13, %r12, 431;
	st.shared.f32 	[%r13], %f494;
	mov.f32 	%f495, 0f00000000;
	@%p13 bra 	$L__BB0_11;
	setp.gt.u16 	%p14, %rs2, 6;
	@%p14 bra 	$L__BB0_10;
	or.b32  	%r60, %r130, %r11;
	setp.eq.s32 	%p15, %r60, 0;
	add.s32 	%r61, %r130, %r11;
	setp.gt.u32 	%p16, %r61, 7;
	or.pred  	%p17, %p15, %p16;
	@%p17 bra 	$L__BB0_10;
	add.s32 	%r63, %r62, %r130;
	mul.wide.s32 	%rd8, %r63, 4;
	add.s64 	%rd9, %rd1, %rd8;
	ld.global.nc.f32 	%f495, [%rd9];
$L__BB0_10:
	st.shared.f32 	[%r13+4], %f495;
$L__BB0_11:
	setp.gt.u32 	%p18, %r50, 5;
	setp.gt.u32 	%p19, %r12, 429;
	or.pred  	%p20, %p18, %p19;
	mov.f32 	%f496, 0f00000000;
	@%p20 bra 	$L__BB0_16;
	setp.gt.u16 	%p21, %rs3, 6;
	@%p21 bra 	$L__BB0_15;
	or.b32  	%r66, %r130, %r11;
	setp.eq.s32 	%p22, %r66, 0;
	add.s32 	%r67, %r130, %r11;
	setp.gt.u32 	%p23, %r67, 7;
	or.pred  	%p24, %p22, %p23;
	@%p24 bra 	$L__BB0_15;
	add.s32 	%r69, %r68, %r130;
	mul.wide.s32 	%rd10, %r69, 4;
	add.s64 	%rd11, %rd1, %rd10;
	ld.global.nc.f32 	%f496, [%rd11];
$L__BB0_15:
	st.shared.f32 	[%r13+8], %f496;
$L__BB0_16:
	mov.f32 	%f497, 0f00000000;
	@%p25 bra 	$L__BB0_21;
	setp.gt.u16 	%p26, %rs4, 6;
	@%p26 bra 	$L__BB0_20;
	or.b32  	%r71, %r130, %r11;
	setp.eq.s32 	%p27, %r71, 0;
	add.s32 	%r72, %r130, %r11;
	setp.gt.u32 	%p28, %r72, 7;
	or.pred  	%p29, %p27, %p28;
	@%p29 bra 	$L__BB0_20;
	add.s32 	%r74, %r73, %r130;
	mul.wide.s32 	%rd12, %r74, 4;
	add.s64 	%rd13, %rd1, %rd12;
	ld.global.nc.f32 	%f497, [%rd13];
$L__BB0_20:
	st.shared.f32 	[%r13+12], %f497;
$L__BB0_21:
	setp.gt.u32 	%p30, %r50, 5;
	setp.gt.u32 	%p31, %r12, 427;
	or.pred  	%p32, %p30, %p31;
	mov.f32 	%f498, 0f00000000;
	@%p32 bra 	$L__BB0_26;
	setp.gt.u16 	%p33, %rs5, 6;
	@%p33 bra 	$L__BB0_25;
	or.b32  	%r77, %r130, %r11;
	setp.eq.s32 	%p34, %r77, 0;
	add.s32 	%r78, %r130, %r11;
	setp.gt.u32 	%p35, %r78, 7;
	or.pred  	%p36, %p34, %p35;
	@%p36 bra 	$L__BB0_25;
	add.s32 	%r80, %r79, %r130;
	mul.wide.s32 	%rd14, %r80, 4;
	add.s64 	%rd15, %rd1, %rd14;
	ld.global.nc.f32 	%f498, [%rd15];
$L__BB0_25:
	st.shared.f32 	[%r13+16], %f498;
$L__BB0_26:
	mov.f32 	%f499, 0f00000000;
	@%p37 bra 	$L__BB0_31;
	setp.gt.u16 	%p38, %rs6, 6;
	@%p38 bra 	$L__BB0_30;
	or.b32  	%r82, %r130, %r11;
	setp.eq.s32 	%p39, %r82, 0;
	add.s32 	%r83, %r130, %r11;
	setp.gt.u32 	%p40, %r83, 7;
	or.pred  	%p41, %p39, %p40;
	@%p41 bra 	$L__BB0_30;
	add.s32 	%r85, %r84, %r130;
	mul.wide.s32 	%rd16, %r85, 4;
	add.s64 	%rd17, %rd1, %rd16;
	ld.global.nc.f32 	%f499, [%rd17];
$L__BB0_30:
	st.shared.f32 	[%r13+20], %f499;
$L__BB0_31:
	mov.f32 	%f500, 0f00000000;
	@%p42 bra 	$L__BB0_36;
	setp.gt.u16 	%p43, %rs7, 6;
	@%p43 bra 	$L__BB0_35;
	or.b32  	%r87, %r130, %r11;
	setp.eq.s32 	%p44, %r87, 0;
	add.s32 	%r88, %r130, %r11;
	setp.gt.u32 	%p45, %r88, 7;
	or.pred  	%p46, %p44, %p45;
	@%p46 bra 	$L__BB0_35;
	add.s32 	%r90, %r89, %r130;
	mul.wide.s32 	%rd18, %r90, 4;
	add.s64 	%rd19, %rd1, %rd18;
	ld.global.nc.f32 	%f500, [%rd19];
$L__BB0_35:
	st.shared.f32 	[%r13+24], %f500;
$L__BB0_36:
	ld.param.u64 	%rd26, [default_function_kernel0_param_1];
	setp.gt.u32 	%p47, %r8, 9;
	mov.u32 	%r91, %ctaid.z;
	mul.lo.s32 	%r92, %r49, 1728;
	mad.lo.s32 	%r93, %r91, 17280, %r92;
	mad.lo.s32 	%r95, %r50, 63, %r93;
	mad.lo.s32 	%r96, %r129, 432, %r95;
	add.s32 	%r97, %r96, %r130;
	cvta.to.global.u64 	%rd20, %rd26;
	mul.wide.u32 	%rd21, %r97, 4;
	add.s64 	%rd2, %rd20, %rd21;
	ld.global.nc.f32 	%f33, [%rd2];
	mul.lo.s32 	%r98, %r50, 21;
	mad.lo.s32 	%r99, %r49, 144, %r98;
	shl.b32 	%r100, %r99, 2;
	mov.u32 	%r101, _ZZ24default_function_kernel0E13kernel_shared;
	add.s32 	%r15, %r101, %r100;
	st.shared.f32 	[%r15], %f33;
	ld.global.nc.f32 	%f34, [%rd2+12];
	st.shared.f32 	[%r15+4], %f34;
	ld.global.nc.f32 	%f35, [%rd2+24];
	st.shared.f32 	[%r15+8], %f35;
	ld.global.nc.f32 	%f36, [%rd2+36];
	st.shared.f32 	[%r15+12], %f36;
	ld.global.nc.f32 	%f37, [%rd2+48];
	st.shared.f32 	[%r15+16], %f37;
	ld.global.nc.f32 	%f38, [%rd2+60];
	st.shared.f32 	[%r15+20], %f38;
	ld.global.nc.f32 	%f39, [%rd2+72];
	st.shared.f32 	[%r15+24], %f39;
	ld.global.nc.f32 	%f40, [%rd2+84];
	st.shared.f32 	[%r15+28], %f40;
	ld.global.nc.f32 	%f41, [%rd2+96];
	st.shared.f32 	[%r15+32], %f41;
	ld.global.nc.f32 	%f42, [%rd2+108];
	st.shared.f32 	[%r15+36], %f42;
	ld.global.nc.f32 	%f43, [%rd2+120];
	st.shared.f32 	[%r15+40], %f43;
	ld.global.nc.f32 	%f44, [%rd2+132];
	st.shared.f32 	[%r15+44], %f44;
	ld.global.nc.f32 	%f45, [%rd2+144];
	st.shared.f32 	[%r15+48], %f45;
	ld.global.nc.f32 	%f46, [%rd2+156];
	st.shared.f32 	[%r15+52], %f46;
	ld.global.nc.f32 	%f47, [%rd2+168];
	st.shared.f32 	[%r15+56], %f47;
	ld.global.nc.f32 	%f48, [%rd2+180];
	st.shared.f32 	[%r15+60], %f48;
	ld.global.nc.f32 	%f49, [%rd2+192];
	st.shared.f32 	[%r15+64], %f49;
	ld.global.nc.f32 	%f50, [%rd2+204];
	st.shared.f32 	[%r15+68], %f50;
	@%p47 bra 	$L__BB0_43;
	shl.b32 	%r102, %r49, 2;
	add.s32 	%r103, %r12, %r102;
	setp.gt.u32 	%p48, %r103, 473;
	setp.lt.u32 	%p49, %r50, 6;
	setp.lt.u32 	%p50, %r99, 1422;
	and.pred  	%p51, %p49, %p50;
	not.pred 	%p53, %p51;
	or.pred  	%p54, %p48, %p53;
	@%p54 bra 	$L__BB0_39;
	ld.global.nc.f32 	%f51, [%rd2+216];
	st.shared.f32 	[%r15+72], %f51;
$L__BB0_39:
	setp.gt.u32 	%p55, %r103, 473;
	setp.lt.u32 	%p56, %r50, 6;
	setp.lt.u32 	%p57, %r99, 1421;
	and.pred  	%p58, %p56, %p57;
	not.pred 	%p60, %p58;
	or.pred  	%p61, %p55, %p60;
	@%p61 bra 	$L__BB0_41;
	ld.global.nc.f32 	%f52, [%rd2+228];
	st.shared.f32 	[%r15+76], %f52;
$L__BB0_41:
	setp.gt.u32 	%p62, %r103, 473;
	setp.lt.u32 	%p63, %r50, 6;
	setp.lt.u32 	%p64, %r99, 1420;
	and.pred  	%p65, %p63, %p64;
	not.pred 	%p67, %p65;
	or.pred  	%p68, %p62, %p67;
	@%p68 bra 	$L__BB0_43;
	ld.global.nc.f32 	%f53, [%rd2+240];
	st.shared.f32 	[%r15+80], %f53;
$L__BB0_43:
	bar.sync 	0;
	mov.u32 	%r117, %tid.y;
	shl.b32 	%r118, %r117, 2;
	mov.u32 	%r119, _ZZ24default_function_kernel0E15pad_temp_shared;
	add.s32 	%r120, %r119, %r118;
	ld.shared.f32 	%f54, [%r120];
	ld.shared.f32 	%f55, [%r120+4];
	ld.shared.f32 	%f56, [%r120+8];
	ld.shared.f32 	%f57, [%r120+36];
	ld.shared.f32 	%f58, [%r120+40];
	ld.shared.f32 	%f59, [%r120+44];
	ld.shared.f32 	%f60, [%r120+72];
	ld.shared.f32 	%f61, [%r120+76];
	ld.shared.f32 	%f62, [%r120+80];
	ld.shared.f32 	%f63, [%r120+108];
	ld.shared.f32 	%f64, [%r120+112];
	ld.shared.f32 	%f65, [%r120+116];
	ld.shared.f32 	%f66, [%r120+144];
	ld.shared.f32 	%f67, [%r120+148];
	ld.shared.f32 	%f68, [%r120+152];
	ld.shared.f32 	%f69, [%r120+180];
	ld.shared.f32 	%f70, [%r120+184];
	ld.shared.f32 	%f71, [%r120+188];
	ld.shared.f32 	%f72, [%r120+216];
	ld.shared.f32 	%f73, [%r120+220];
	ld.shared.f32 	%f74, [%r120+224];
	ld.shared.f32 	%f75, [%r120+252];
	ld.shared.f32 	%f76, [%r120+256];
	ld.shared.f32 	%f77, [%r120+260];
	ld.shared.f32 	%f78, [%r120+288];
	ld.shared.f32 	%f79, [%r120+292];
	ld.shared.f32 	%f80, [%r120+296];
	ld.shared.f32 	%f81, [%r120+324];
	ld.shared.f32 	%f82, [%r120+328];
	ld.shared.f32 	%f83, [%r120+332];
	ld.shared.f32 	%f84, [%r120+360];
	ld.shared.f32 	%f85, [%r120+364];
	ld.shared.f32 	%f86, [%r120+368];
	ld.shared.f32 	%f87, [%r120+396];
	ld.shared.f32 	%f88, [%r120+400];
	ld.shared.f32 	%f89, [%r120+404];
	ld.shared.f32 	%f90, [%r120+432];
	ld.shared.f32 	%f91, [%r120+436];
	ld.shared.f32 	%f92, [%r120+440];
	ld.shared.f32 	%f93, [%r120+468];
	ld.shared.f32 	%f94, [%r120+472];
	ld.shared.f32 	%f95, [%r120+476];
	ld.shared.f32 	%f96, [%r120+504];
	ld.shared.f32 	%f97, [%r120+508];
	ld.shared.f32 	%f98, [%r120+512];
	ld.shared.f32 	%f99, [%r120+540];
	ld.shared.f32 	%f100, [%r120+544];
	ld.shared.f32 	%f101, [%r120+548];
	ld.shared.f32 	%f102, [%r120+576];
	ld.shared.f32 	%f103, [%r120+580];
	ld.shared.f32 	%f104, [%r120+584];
	ld.shared.f32 	%f105, [%r120+612];
	ld.shared.f32 	%f106, [%r120+616];
	ld.shared.f32 	%f107, [%r120+620];
	ld.shared.f32 	%f108, [%r120+648];
	ld.shared.f32 	%f109, [%r120+652];
	ld.shared.f32 	%f110, [%r120+656];
	ld.shared.f32 	%f111, [%r120+684];
	ld.shared.f32 	%f112, [%r120+688];
	ld.shared.f32 	%f113, [%r120+692];
	ld.shared.f32 	%f114, [%r120+720];
	ld.shared.f32 	%f115, [%r120+724];
	ld.shared.f32 	%f116, [%r120+728];
	ld.shared.f32 	%f117, [%r120+756];
	ld.shared.f32 	%f118, [%r120+760];
	ld.shared.f32 	%f119, [%r120+764];
	ld.shared.f32 	%f120, [%r120+792];
	ld.shared.f32 	%f121, [%r120+796];
	ld.shared.f32 	%f122, [%r120+800];
	ld.shared.f32 	%f123, [%r120+828];
	ld.shared.f32 	%f124, [%r120+832];
	ld.shared.f32 	%f125, [%r120+836];
	mov.u32 	%r16, %tid.z;
	mov.u32 	%r121, _ZZ24default_function_kernel0E13kernel_shared;
	mad.lo.s32 	%r122, %r16, 576, %r121;
	ld.shared.f32 	%f126, [%r122];
	ld.shared.f32 	%f127, [%r122+4];
	ld.shared.f32 	%f128, [%r122+8];
	ld.shared.f32 	%f129, [%r122+12];
	ld.shared.f32 	%f130, [%r122+16];
	ld.shared.f32 	%f131, [%r122+20];
	ld.shared.f32 	%f132, [%r122+24];
	ld.shared.f32 	%f133, [%r122+28];
	ld.shared.f32 	%f134, [%r122+32];
	ld.shared.f32 	%f135, [%r122+36];
	ld.shared.f32 	%f136, [%r122+40];
	ld.shared.f32 	%f137, [%r122+44];
	ld.shared.f32 	%f138, [%r122+48];
	ld.shared.f32 	%f139, [%r122+52];
	ld.shared.f32 	%f140, [%r122+56];
	ld.shared.f32 	%f141, [%r122+60];
	ld.shared.f32 	%f142, [%r122+64];
	ld.shared.f32 	%f143, [%r122+68];
	ld.shared.f32 	%f144, [%r122+72];
	ld.shared.f32 	%f145, [%r122+76];
	ld.shared.f32 	%f146, [%r122+80];
	ld.shared.f32 	%f147, [%r122+84];
	ld.shared.f32 	%f148, [%r122+88];
	ld.shared.f32 	%f149, [%r122+92];
	ld.shared.f32 	%f150, [%r122+96];
	ld.shared.f32 	%f151, [%r122+100];
	ld.shared.f32 	%f152, [%r122+104];
	ld.shared.f32 	%f153, [%r122+108];
	ld.shared.f32 	%f154, [%r122+112];
	ld.shared.f32 	%f155, [%r122+116];
	ld.shared.f32 	%f156, [%r122+120];
	ld.shared.f32 	%f157, [%r122+124];
	ld.shared.f32 	%f158, [%r122+128];
	ld.shared.f32 	%f159, [%r122+132];
	ld.shared.f32 	%f160, [%r122+136];
	ld.shared.f32 	%f161, [%r122+140];
	ld.shared.f32 	%f162, [%r122+144];
	ld.shared.f32 	%f163, [%r122+148];
	ld.shared.f32 	%f164, [%r122+152];
	ld.shared.f32 	%f165, [%r122+156];
	ld.shared.f32 	%f166, [%r122+160];
	ld.shared.f32 	%f167, [%r122+164];
	ld.shared.f32 	%f168, [%r122+168];
	ld.shared.f32 	%f169, [%r122+172];
	ld.shared.f32 	%f170, [%r122+176];
	ld.shared.f32 	%f171, [%r122+180];
	ld.shared.f32 	%f172, [%r122+184];
	ld.shared.f32 	%f173, [%r122+188];
	ld.shared.f32 	%f174, [%r122+192];
	ld.shared.f32 	%f175, [%r122+196];
	ld.shared.f32 	%f176, [%r122+200];
	ld.shared.f32 	%f177, [%r122+204];
	ld.shared.f32 	%f178, [%r122+208];
	ld.shared.f32 	%f179, [%r122+212];
	ld.shared.f32 	%f180, [%r122+216];
	ld.shared.f32 	%f181, [%r122+220];
	ld.shared.f32 	%f182, [%r122+224];
	ld.shared.f32 	%f183, [%r122+228];
	ld.shared.f32 	%f184, [%r122+232];
	ld.shared.f32 	%f185, [%r122+236];
	ld.shared.f32 	%f186, [%r122+240];
	ld.shared.f32 	%f187, [%r122+244];
	ld.shared.f32 	%f188, [%r122+248];
	ld.shared.f32 	%f189, [%r122+252];
	ld.shared.f32 	%f190, [%r122+256];
	ld.shared.f32 	%f191, [%r122+260];
	ld.shared.f32 	%f192, [%r122+264];
	ld.shared.f32 	%f193, [%r122+268];
	ld.shared.f32 	%f194, [%r122+272];
	ld.shared.f32 	%f195, [%r122+276];
	ld.shared.f32 	%f196, [%r122+280];
	ld.shared.f32 	%f197, [%r122+284];
	fma.rn.f32 	%f198, %f54, %f126, %f493;
	fma.rn.f32 	%f199, %f55, %f127, %f198;
	fma.rn.f32 	%f200, %f56, %f128, %f199;
	fma.rn.f32 	%f201, %f57, %f129, %f200;
	fma.rn.f32 	%f202, %f58, %f130, %f201;
	fma.rn.f32 	%f203, %f59, %f131, %f202;
	fma.rn.f32 	%f204, %f60, %f132, %f203;
	fma.rn.f32 	%f205, %f61, %f133, %f204;
	fma.rn.f32 	%f206, %f62, %f134, %f205;
	fma.rn.f32 	%f207, %f63, %f135, %f206;
	fma.rn.f32 	%f208, %f64, %f136, %f207;
	fma.rn.f32 	%f209, %f65, %f137, %f208;
	fma.rn.f32 	%f210, %f66, %f138, %f209;
	fma.rn.f32 	%f211, %f67, %f139, %f210;
	fma.rn.f32 	%f212, %f68, %f140, %f211;
	fma.rn.f32 	%f213, %f69, %f141, %f212;
	fma.rn.f32 	%f214, %f70, %f142, %f213;
	fma.rn.f32 	%f215, %f71, %f143, %f214;
	fma.rn.f32 	%f216, %f72, %f144, %f215;
	fma.rn.f32 	%f217, %f73, %f145, %f216;
	fma.rn.f32 	%f218, %f74, %f146, %f217;
	fma.rn.f32 	%f219, %f75, %f147, %f218;
	fma.rn.f32 	%f220, %f76, %f148, %f219;
	fma.rn.f32 	%f221, %f77, %f149, %f220;
	fma.rn.f32 	%f222, %f78, %f150, %f221;
	fma.rn.f32 	%f223, %f79, %f151, %f222;
	fma.rn.f32 	%f224, %f80, %f152, %f223;
	fma.rn.f32 	%f225, %f81, %f153, %f224;
	fma.rn.f32 	%f226, %f82, %f154, %f225;
	fma.rn.f32 	%f227, %f83, %f155, %f226;
	fma.rn.f32 	%f228, %f84, %f156, %f227;
	fma.rn.f32 	%f229, %f85, %f157, %f228;
	fma.rn.f32 	%f230, %f86, %f158, %f229;
	fma.rn.f32 	%f231, %f87, %f159, %f230;
	fma.rn.f32 	%f232, %f88, %f160, %f231;
	fma.rn.f32 	%f233, %f89, %f161, %f232;
	fma.rn.f32 	%f234, %f90, %f162, %f233;
	fma.rn.f32 	%f235, %f91, %f163, %f234;
	fma.rn.f32 	%f236, %f92, %f164, %f235;
	fma.rn.f32 	%f237, %f93, %f165, %f236;
	fma.rn.f32 	%f238, %f94, %f166, %f237;
	fma.rn.f32 	%f239, %f95, %f167, %f238;
	fma.rn.f32 	%f240, %f96, %f168, %f239;
	fma.rn.f32 	%f241, %f97, %f169, %f240;
	fma.rn.f32 	%f242, %f98, %f170, %f241;
	fma.rn.f32 	%f243, %f99, %f171, %f242;
	fma.rn.f32 	%f244, %f100, %f172, %f243;
	fma.rn.f32 	%f245, %f101, %f173, %f244;
	fma.rn.f32 	%f246, %f102, %f174, %f245;
	fma.rn.f32 	%f247, %f103, %f175, %f246;
	fma.rn.f32 	%f248, %f104, %f176, %f247;
	fma.rn.f32 	%f249, %f105, %f177, %f248;
	fma.rn.f32 	%f250, %f106, %f178, %f249;
	fma.rn.f32 	%f251, %f107, %f179, %f250;
	fma.rn.f32 	%f252, %f108, %f180, %f251;
	fma.rn.f32 	%f253, %f109, %f181, %f252;
	fma.rn.f32 	%f254, %f110, %f182, %f253;
	fma.rn.f32 	%f255, %f111, %f183, %f254;
	fma.rn.f32 	%f256, %f112, %f184, %f255;
	fma.rn.f32 	%f257, %f113, %f185, %f256;
	fma.rn.f32 	%f258, %f114, %f186, %f257;
	fma.rn.f32 	%f259, %f115, %f187, %f258;
	fma.rn.f32 	%f260, %f116, %f188, %f259;
	fma.rn.f32 	%f261, %f117, %f189, %f260;
	fma.rn.f32 	%f262, %f118, %f190, %f261;
	fma.rn.f32 	%f263, %f119, %f191, %f262;
	fma.rn.f32 	%f264, %f120, %f192, %f263;
	fma.rn.f32 	%f265, %f121, %f193, %f264;
	fma.rn.f32 	%f266, %f122, %f194, %f265;
	fma.rn.f32 	%f267, %f123, %f195, %f266;
	fma.rn.f32 	%f268, %f124, %f196, %f267;
	fma.rn.f32 	%f269, %f125, %f197, %f268;
	ld.shared.f32 	%f270, [%r120+864];
	ld.shared.f32 	%f271, [%r120+868];
	ld.shared.f32 	%f272, [%r120+872];
	ld.shared.f32 	%f273, [%r120+900];
	ld.shared.f32 	%f274, [%r120+904];
	ld.shared.f32 	%f275, [%r120+908];
	ld.shared.f32 	%f276, [%r120+936];
	ld.shared.f32 	%f277, [%r120+940];
	ld.shared.f32 	%f278, [%r120+944];
	ld.shared.f32 	%f279, [%r120+972];
	ld.shared.f32 	%f280, [%r120+976];
	ld.shared.f32 	%f281, [%r120+980];
	ld.shared.f32 	%f282, [%r120+1008];
	ld.shared.f32 	%f283, [%r120+1012];
	ld.shared.f32 	%f284, [%r120+1016];
	ld.shared.f32 	%f285, [%r120+1044];
	ld.shared.f32 	%f286, [%r120+1048];
	ld.shared.f32 	%f287, [%r120+1052];
	ld.shared.f32 	%f288, [%r120+1080];
	ld.shared.f32 	%f289, [%r120+1084];
	ld.shared.f32 	%f290, [%r120+1088];
	ld.shared.f32 	%f291, [%r120+1116];
	ld.shared.f32 	%f292, [%r120+1120];
	ld.shared.f32 	%f293, [%r120+1124];
	ld.shared.f32 	%f294, [%r120+1152];
	ld.shared.f32 	%f295, [%r120+1156];
	ld.shared.f32 	%f296, [%r120+1160];
	ld.shared.f32 	%f297, [%r120+1188];
	ld.shared.f32 	%f298, [%r120+1192];
	ld.shared.f32 	%f299, [%r120+1196];
	ld.shared.f32 	%f300, [%r120+1224];
	ld.shared.f32 	%f301, [%r120+1228];
	ld.shared.f32 	%f302, [%r120+1232];
	ld.shared.f32 	%f303, [%r120+1260];
	ld.shared.f32 	%f304, [%r120+1264];
	ld.shared.f32 	%f305, [%r120+1268];
	ld.shared.f32 	%f306, [%r120+1296];
	ld.shared.f32 	%f307, [%r120+1300];
	ld.shared.f32 	%f308, [%r120+1304];
	ld.shared.f32 	%f309, [%r120+1332];
	ld.shared.f32 	%f310, [%r120+1336];
	ld.shared.f32 	%f311, [%r120+1340];
	ld.shared.f32 	%f312, [%r120+1368];
	ld.shared.f32 	%f313, [%r120+1372];
	ld.shared.f32 	%f314, [%r120+1376];
	ld.shared.f32 	%f315, [%r120+1404];
	ld.shared.f32 	%f316, [%r120+1408];
	ld.shared.f32 	%f317, [%r120+1412];
	ld.shared.f32 	%f318, [%r120+1440];
	ld.shared.f32 	%f319, [%r120+1444];
	ld.shared.f32 	%f320, [%r120+1448];
	ld.shared.f32 	%f321, [%r120+1476];
	ld.shared.f32 	%f322, [%r120+1480];
	ld.shared.f32 	%f323, [%r120+1484];
	ld.shared.f32 	%f324, [%r120+1512];
	ld.shared.f32 	%f325, [%r120+1516];
	ld.shared.f32 	%f326, [%r120+1520];
	ld.shared.f32 	%f327, [%r120+1548];
	ld.shared.f32 	%f328, [%r120+1552];
	ld.shared.f32 	%f329, [%r120+1556];
	ld.shared.f32 	%f330, [%r120+1584];
	ld.shared.f32 	%f331, [%r120+1588];
	ld.shared.f32 	%f332, [%r120+1592];
	ld.shared.f32 	%f333, [%r120+1620];
	ld.shared.f32 	%f334, [%r120+1624];
	ld.shared.f32 	%f335, [%r120+1628];
	ld.shared.f32 	%f336, [%r120+1656];
	ld.shared.f32 	%f337, [%r120+1660];
	ld.shared.f32 	%f338, [%r120+1664];
	ld.shared.f32 	%f339, [%r120+1692];
	ld.shared.f32 	%f340, [%r120+1696];
	ld.shared.f32 	%f341, [%r120+1700];
	ld.shared.f32 	%f342, [%r122+288];
	ld.shared.f32 	%f343, [%r122+292];
	ld.shared.f32 	%f344, [%r122+296];
	ld.shared.f32 	%f345, [%r122+300];
	ld.shared.f32 	%f346, [%r122+304];
	ld.shared.f32 	%f347, [%r122+308];
	ld.shared.f32 	%f348, [%r122+312];
	ld.shared.f32 	%f349, [%r122+316];
	ld.shared.f32 	%f350, [%r122+320];
	ld.shared.f32 	%f351, [%r122+324];
	ld.shared.f32 	%f352, [%r122+328];
	ld.shared.f32 	%f353, [%r122+332];
	ld.shared.f32 	%f354, [%r122+336];
	ld.shared.f32 	%f355, [%r122+340];
	ld.shared.f32 	%f356, [%r122+344];
	ld.shared.f32 	%f357, [%r122+348];
	ld.shared.f32 	%f358, [%r122+352];
	ld.shared.f32 	%f359, [%r122+356];
	ld.shared.f32 	%f360, [%r122+360];
	ld.shared.f32 	%f361, [%r122+364];
	ld.shared.f32 	%f362, [%r122+368];
	ld.shared.f32 	%f363, [%r122+372];
	ld.shared.f32 	%f364, [%r122+376];
	ld.shared.f32 	%f365, [%r122+380];
	ld.shared.f32 	%f366, [%r122+384];
	ld.shared.f32 	%f367, [%r122+388];
	ld.shared.f32 	%f368, [%r122+392];
	ld.shared.f32 	%f369, [%r122+396];
	ld.shared.f32 	%f370, [%r122+400];
	ld.shared.f32 	%f371, [%r122+404];
	ld.shared.f32 	%f372, [%r122+408];
	ld.shared.f32 	%f373, [%r122+412];
	ld.shared.f32 	%f374, [%r122+416];
	ld.shared.f32 	%f375, [%r122+420];
	ld.shared.f32 	%f376, [%r122+424];
	ld.shared.f32 	%f377, [%r122+428];
	ld.shared.f32 	%f378, [%r122+432];
	ld.shared.f32 	%f379, [%r122+436];
	ld.shared.f32 	%f380, [%r122+440];
	ld.shared.f32 	%f381, [%r122+444];
	ld.shared.f32 	%f382, [%r122+448];
	ld.shared.f32 	%f383, [%r122+452];
	ld.shared.f32 	%f384, [%r122+456];
	ld.shared.f32 	%f385, [%r122+460];
	ld.shared.f32 	%f386, [%r122+464];
	ld.shared.f32 	%f387, [%r122+468];
	ld.shared.f32 	%f388, [%r122+472];
	ld.shared.f32 	%f389, [%r122+476];
	ld.shared.f32 	%f390, [%r122+480];
	ld.shared.f32 	%f391, [%r122+484];
	ld.shared.f32 	%f392, [%r122+488];
	ld.shared.f32 	%f393, [%r122+492];
	ld.shared.f32 	%f394, [%r122+496];
	ld.shared.f32 	%f395, [%r122+500];
	ld.shared.f32 	%f396, [%r122+504];
	ld.shared.f32 	%f397, [%r122+508];
	ld.shared.f32 	%f398, [%r122+512];
	ld.shared.f32 	%f399, [%r122+516];
	ld.shared.f32 	%f400, [%r122+520];
	ld.shared.f32 	%f401, [%r122+524];
	ld.shared.f32 	%f402, [%r122+528];
	ld.shared.f32 	%f403, [%r122+532];
	ld.shared.f32 	%f404, [%r122+536];
	ld.shared.f32 	%f405, [%r122+540];
	ld.shared.f32 	%f406, [%r122+544];
	ld.shared.f32 	%f407, [%r122+548];
	ld.shared.f32 	%f408, [%r122+552];
	ld.shared.f32 	%f409, [%r122+556];
	ld.shared.f32 	%f410, [%r122+560];
	ld.shared.f32 	%f411, [%r122+564];
	ld.shared.f32 	%f412, [%r122+568];
	ld.shared.f32 	%f413, [%r122+572];
	fma.rn.f32 	%f414, %f270, %f342, %f269;
	fma.rn.f32 	%f415, %f271, %f343, %f414;
	fma.rn.f32 	%f416, %f272, %f344, %f415;
	fma.rn.f32 	%f417, %f273, %f345, %f416;
	fma.rn.f32 	%f418, %f274, %f346, %f417;
	fma.rn.f32 	%f419, %f275, %f347, %f418;
	fma.rn.f32 	%f420, %f276, %f348, %f419;
	fma.rn.f32 	%f421, %f277, %f349, %f420;
	fma.rn.f32 	%f422, %f278, %f350, %f421;
	fma.rn.f32 	%f423, %f279, %f351, %f422;
	fma.rn.f32 	%f424, %f280, %f352, %f423;
	fma.rn.f32 	%f425, %f281, %f353, %f424;
	fma.rn.f32 	%f426, %f282, %f354, %f425;
	fma.rn.f32 	%f427, %f283, %f355, %f426;
	fma.rn.f32 	%f428, %f284, %f356, %f427;
	fma.rn.f32 	%f429, %f285, %f357, %f428;
	fma.rn.f32 	%f430, %f286, %f358, %f429;
	fma.rn.f32 	%f431, %f287, %f359, %f430;
	fma.rn.f32 	%f432, %f288, %f360, %f431;
	fma.rn.f32 	%f433, %f289, %f361, %f432;
	fma.rn.f32 	%f434, %f290, %f362, %f433;
	fma.rn.f32 	%f435, %f291, %f363, %f434;
	fma.rn.f32 	%f436, %f292, %f364, %f435;
	fma.rn.f32 	%f437, %f293, %f365, %f436;
	fma.rn.f32 	%f438, %f294, %f366, %f437;
	fma.rn.f32 	%f439, %f295, %f367, %f438;
	fma.rn.f32 	%f440, %f296, %f368, %f439;
	fma.rn.f32 	%f441, %f297, %f369, %f440;
	fma.rn.f32 	%f442, %f298, %f370, %f441;
	fma.rn.f32 	%f443, %f299, %f371, %f442;
	fma.rn.f32 	%f444, %f300, %f372, %f443;
	fma.rn.f32 	%f445, %f301, %f373, %f444;
	fma.rn.f32 	%f446, %f302, %f374, %f445;
	fma.rn.f32 	%f447, %f303, %f375, %f446;
	fma.rn.f32 	%f448, %f304, %f376, %f447;
	fma.rn.f32 	%f449, %f305, %f377, %f448;
	fma.rn.f32 	%f450, %f306, %f378, %f449;
	fma.rn.f32 	%f451, %f307, %f379, %f450;
	fma.rn.f32 	%f452, %f308, %f380, %f451;
	fma.rn.f32 	%f453, %f309, %f381, %f452;
	fma.rn.f32 	%f454, %f310, %f382, %f453;
	fma.rn.f32 	%f455, %f311, %f383, %f454;
	fma.rn.f32 	%f456, %f312, %f384, %f455;
	fma.rn.f32 	%f457, %f313, %f385, %f456;
	fma.rn.f32 	%f458, %f314, %f386, %f457;
	fma.rn.f32 	%f459, %f315, %f387, %f458;
	fma.rn.f32 	%f460, %f316, %f388, %f459;
	fma.rn.f32 	%f461, %f317, %f389, %f460;
	fma.rn.f32 	%f462, %f318, %f390, %f461;
	fma.rn.f32 	%f463, %f319, %f391, %f462;
	fma.rn.f32 	%f464, %f320, %f392, %f463;
	fma.rn.f32 	%f465, %f321, %f393, %f464;
	fma.rn.f32 	%f466, %f322, %f394, %f465;
	fma.rn.f32 	%f467, %f323, %f395, %f466;
	fma.rn.f32 	%f468, %f324, %f396, %f467;
	fma.rn.f32 	%f469, %f325, %f397, %f468;
	fma.rn.f32 	%f470, %f326, %f398, %f469;
	fma.rn.f32 	%f471, %f327, %f399, %f470;
	fma.rn.f32 	%f472, %f328, %f400, %f471;
	fma.rn.f32 	%f473, %f329, %f401, %f472;
	fma.rn.f32 	%f474, %f330, %f402, %f473;
	fma.rn.f32 	%f475, %f331, %f403, %f474;
	fma.rn.f32 	%f476, %f332, %f404, %f475;
	fma.rn.f32 	%f477, %f333, %f405, %f476;
	fma.rn.f32 	%f478, %f334, %f406, %f477;
	fma.rn.f32 	%f479, %f335, %f407, %f478;
	fma.rn.f32 	%f480, %f336, %f408, %f479;
	fma.rn.f32 	%f481, %f337, %f409, %f480;
	fma.rn.f32 	%f482, %f338, %f410, %f481;
	fma.rn.f32 	%f483, %f339, %f411, %f482;
	fma.rn.f32 	%f484, %f340, %f412, %f483;
	fma.rn.f32 	%f493, %f341, %f413, %f484;
	add.s32 	%r130, %r130, 1;
	setp.ne.s32 	%p69, %r130, 3;
	@%p69 bra 	$L__BB0_2;
	add.s32 	%r129, %r129, 1;
	setp.ne.s32 	%p70, %r129, 4;
	@%p70 bra 	$L__BB0_1;
	ld.param.u64 	%rd27, [default_function_kernel0_param_2];
	cvta.to.global.u64 	%rd22, %rd27;
	mov.u32 	%r123, %ctaid.z;
	mov.u32 	%r124, %ctaid.x;
	mad.lo.s32 	%r125, %r16, 49, %r124;
	mad.lo.s32 	%r126, %r123, 490, %r125;
	mad.lo.s32 	%r128, %r117, 7, %r126;
	mul.wide.u32 	%rd23, %r128, 4;
	add.s64 	%rd24, %rd22, %rd23;
	st.global.f32 	[%rd24], %f493;
	ret;

}
	// .globl	_Z6conv2dPfPKfS_
.visible .entry _Z6conv2dPfPKfS_(
	.param .u64 .ptr .align 1 _Z6conv2dPfPKfS__param_0,
	.param .u64 .ptr .align 1 _Z6conv2dPfPKfS__param_1,
	.param .u64 .ptr .align 1 _Z6conv2dPfPKfS__param_2
)
{
	.reg .pred 	%p<16>;
	.reg .b16 	%rs<5>;
	.reg .b32 	%r<262>;
	.reg .b32 	%f<630>;
	.reg .b64 	%rd<301>;

	ld.param.u64 	%rd4, [_Z6conv2dPfPKfS__param_0];
	ld.param.u64 	%rd3, [_Z6conv2dPfPKfS__param_1];
	ld.param.u64 	%rd5, [_Z6conv2dPfPKfS__param_2];
	cvta.to.global.u64 	%rd1, %rd5;
	cvta.to.global.u64 	%rd2, %rd4;
	mov.u32 	%r46, %ctaid.x;
	mul.hi.u32 	%r47, %r46, -1840700269;
	shr.u32 	%r1, %r47, 2;
	mul.lo.s32 	%r48, %r1, 7;
	sub.s32 	%r2, %r46, %r48;
	mov.u32 	%r257, %tid.x;
	cvt.u16.u32 	%rs1, %r257;
	mul.hi.u16 	%rs2, %rs1, 410;
	cvt.u32.u16 	%r4, %rs2;
	mul.lo.s16 	%rs3, %rs2, 160;
	sub.s16 	%rs4, %rs1, %rs3;
	cvt.u32.u16 	%r5, %rs4;
	setp.gt.u32 	%p1, %r257, 479;
	@%p1 bra 	$L__BB1_7;
	mov.u32 	%r6, %ntid.x;
	add.s32 	%r49, %r257, %r6;
	max.u32 	%r50, %r49, 480;
	setp.lt.u32 	%p2, %r49, 480;
	selp.u32 	%r51, 1, 0, %p2;
	add.s32 	%r52, %r49, %r51;
	sub.s32 	%r53, %r50, %r52;
	div.u32 	%r54, %r53, %r6;
	add.s32 	%r7, %r54, %r51;
	and.b32  	%r55, %r7, 3;
	setp.eq.s32 	%p3, %r55, 3;
	@%p3 bra 	$L__BB1_4;
	add.s32 	%r56, %r7, 1;
	and.b32  	%r57, %r56, 3;
	shl.b32 	%r58, %r257, 2;
	mov.u32 	%r59, shared_input;
	add.s32 	%r254, %r59, %r58;
	shl.b32 	%r9, %r6, 2;
	neg.s32 	%r253, %r57;
	mad.lo.s32 	%r257, %r6, %r57, %r257;
$L__BB1_3:
	.pragma "nounroll";
	mov.b32 	%r60, 0;
	st.shared.u32 	[%r254], %r60;
	add.s32 	%r254, %r254, %r9;
	add.s32 	%r253, %r253, 1;
	setp.ne.s32 	%p4, %r253, 0;
	@%p4 bra 	$L__BB1_3;
$L__BB1_4:
	setp.lt.u32 	%p5, %r7, 3;
	@%p5 bra 	$L__BB1_7;
	shl.b32 	%r17, %r6, 2;
	shl.b32 	%r61, %r257, 2;
	mov.u32 	%r62, shared_input;
	add.s32 	%r256, %r62, %r61;
	shl.b32 	%r19, %r6, 4;
	shl.b32 	%r20, %r6, 3;
	mul.lo.s32 	%r21, %r6, 12;
$L__BB1_6:
	mov.b32 	%r63, 0;
	st.shared.u32 	[%r256], %r63;
	add.s32 	%r64, %r256, %r17;
	st.shared.u32 	[%r64], %r63;
	add.s32 	%r65, %r256, %r20;
	st.shared.u32 	[%r65], %r63;
	add.s32 	%r66, %r256, %r21;
	st.shared.u32 	[%r66], %r63;
	add.s32 	%r257, %r257, %r17;
	add.s32 	%r256, %r256, %r19;
	setp.lt.u32 	%p6, %r257, 480;
	@%p6 bra 	$L__BB1_6;
$L__BB1_7:
	shl.b32 	%r26, %r1, 4;
	setp.ne.s32 	%p7, %r2, 0;
	max.u32 	%r67, %r2, 1;
	add.s32 	%r27, %r67, -1;
	min.u32 	%r68, %r2, 5;
	add.s32 	%r28, %r68, 2;
	bar.sync 	0;
	@%p7 bra 	$L__BB1_13;
	sub.s32 	%r84, %r28, %r27;
	mul.lo.s32 	%r29, %r84, 7;
	mul.lo.s32 	%r30, %r27, 7;
	mov.u32 	%r260, %r4;
$L__BB1_9:
	setp.le.u32 	%p11, %r29, %r5;
	@%p11 bra 	$L__BB1_12;
	add.s32 	%r85, %r26, %r260;
	mad.lo.s32 	%r40, %r85, 49, %r30;
	mul.lo.s32 	%r41, %r260, 30;
	mov.u32 	%r261, %r5;
$L__BB1_11:
	mul.hi.u32 	%r86, %r261, 613566757;
	sub.s32 	%r87, %r261, %r86;
	shr.u32 	%r88, %r87, 1;
	add.s32 	%r89, %r88, %r86;
	shr.u32 	%r90, %r89, 2;
	mul.lo.s32 	%r91, %r90, 7;
	sub.s32 	%r92, %r261, %r91;
	add.s32 	%r93, %r40, %r261;
	mul.wide.u32 	%rd8, %r93, 4;
	add.s64 	%rd9, %rd2, %rd8;
	ld.global.nc.f32 	%f4, [%rd9];
	add.s32 	%r94, %r41, %r92;
	mad.lo.s32 	%r95, %r90, 10, %r94;
	shl.b32 	%r96, %r95, 2;
	mov.u32 	%r97, shared_input;
	add.s32 	%r98, %r97, %r96;
	st.shared.f32 	[%r98+44], %f4;
	add.s32 	%r261, %r261, 160;
	setp.lt.u32 	%p12, %r261, %r29;
	@%p12 bra 	$L__BB1_11;
$L__BB1_12:
	add.s32 	%r44, %r260, 4;
	setp.lt.u32 	%p13, %r260, 12;
	mov.u32 	%r260, %r44;
	@%p13 bra 	$L__BB1_9;
	bra.uni 	$L__BB1_18;
$L__BB1_13:
	sub.s32 	%r69, %r28, %r27;
	mul.lo.s32 	%r31, %r69, 7;
	mul.lo.s32 	%r32, %r27, 7;
	mov.u32 	%r258, %r4;
$L__BB1_14:
	setp.le.u32 	%p8, %r31, %r5;
	@%p8 bra 	$L__BB1_17;
	add.s32 	%r70, %r26, %r258;
	mad.lo.s32 	%r34, %r70, 49, %r32;
	mul.lo.s32 	%r35, %r258, 30;
	mov.u32 	%r259, %r5;
$L__BB1_16:
	mul.hi.u32 	%r71, %r259, 613566757;
	sub.s32 	%r72, %r259, %r71;
	shr.u32 	%r73, %r72, 1;
	add.s32 	%r74, %r73, %r71;
	shr.u32 	%r75, %r74, 2;
	mul.lo.s32 	%r76, %r75, 7;
	sub.s32 	%r77, %r259, %r76;
	add.s32 	%r78, %r34, %r259;
	mul.wide.u32 	%rd6, %r78, 4;
	add.s64 	%rd7, %rd2, %rd6;
	ld.global.nc.f32 	%f3, [%rd7];
	add.s32 	%r79, %r35, %r77;
	mad.lo.s32 	%r80, %r75, 10, %r79;
	shl.b32 	%r81, %r80, 2;
	mov.u32 	%r82, shared_input;
	add.s32 	%r83, %r82, %r81;
	st.shared.f32 	[%r83+4], %f3;
	add.s32 	%r259, %r259, 160;
	setp.lt.u32 	%p9, %r259, %r31;
	@%p9 bra 	$L__BB1_16;
$L__BB1_17:
	add.s32 	%r38, %r258, 4;
	setp.lt.u32 	%p10, %r258, 12;
	mov.u32 	%r258, %r38;
	@%p10 bra 	$L__BB1_14;
$L__BB1_18:
	cvta.to.global.u64 	%rd10, %rd3;
	bar.sync 	0;
	shl.b32 	%r45, %r4, 1;
	mad.lo.s32 	%r100, %r1, 23040, %r5;
	mul.wide.u32 	%rd11, %r100, 4;
	add.s64 	%rd12, %rd10, %rd11;
	ld.global.nc.f32 	%f5, [%rd12];
	ld.global.nc.f32 	%f6, [%rd12+640];
	add.s32 	%r101, %r100, 320;
	mul.wide.u32 	%rd13, %r101, 4;
	add.s64 	%rd14, %rd10, %rd13;
	ld.global.nc.f32 	%f7, [%rd14];
	add.s32 	%r102, %r100, 480;
	mul.wide.u32 	%rd15, %r102, 4;
	add.s64 	%rd16, %rd10, %rd15;
	ld.global.nc.f32 	%f8, [%rd16];
	add.s32 	%r103, %r100, 640;
	mul.wide.u32 	%rd17, %r103, 4;
	add.s64 	%rd18, %rd10, %rd17;
	ld.global.nc.f32 	%f9, [%rd18];
	add.s32 	%r104, %r100, 800;
	mul.wide.u32 	%rd19, %r104, 4;
	add.s64 	%rd20, %rd10, %rd19;
	ld.global.nc.f32 	%f10, [%rd20];
	add.s32 	%r105, %r100, 960;
	mul.wide.u32 	%rd21, %r105, 4;
	add.s64 	%rd22, %rd10, %rd21;
	ld.global.nc.f32 	%f11, [%rd22];
	add.s32 	%r106, %r100, 1120;
	mul.wide.u32 	%rd23, %r106, 4;
	add.s64 	%rd24, %rd10, %rd23;
	ld.global.nc.f32 	%f12, [%rd24];
	add.s32 	%r107, %r100, 1280;
	mul.wide.u32 	%rd25, %r107, 4;
	add.s64 	%rd26, %rd10, %rd25;
	ld.global.nc.f32 	%f13, [%rd26];
	shl.b32 	%r108, %r4, 3;
	mov.u32 	%r109, shared_input;
	add.s32 	%r110, %r109, %r108;
	ld.shared.v2.f32 	{%f14, %f15}, [%r110];
	fma.rn.f32 	%f16, %f14, %f5, 0f00000000;
	fma.rn.f32 	%f17, %f15, %f5, 0f00000000;
	fma.rn.f32 	%f18, %f15, %f6, %f16;
	ld.shared.v2.f32 	{%f19, %f20}, [%r110+8];
	fma.rn.f32 	%f21, %f19, %f6, %f17;
	fma.rn.f32 	%f22, %f19, %f7, %f18;
	fma.rn.f32 	%f23, %f20, %f7, %f21;
	ld.shared.v2.f32 	{%f24, %f25}, [%r110+40];
	fma.rn.f32 	%f26, %f24, %f8, %f22;
	fma.rn.f32 	%f27, %f25, %f8, %f23;
	fma.rn.f32 	%f28, %f25, %f9, %f26;
	ld.shared.v2.f32 	{%f29, %f30}, [%r110+48];
	fma.rn.f32 	%f31, %f29, %f9, %f27;
	fma.rn.f32 	%f32, %f29, %f10, %f28;
	fma.rn.f32 	%f33, %f30, %f10, %f31;
	ld.shared.v2.f32 	{%f34, %f35}, [%r110+80];
	fma.rn.f32 	%f36, %f34, %f11, %f32;
	fma.rn.f32 	%f37, %f35, %f11, %f33;
	fma.rn.f32 	%f38, %f35, %f12, %f36;
	ld.shared.v2.f32 	{%f39, %f40}, [%r110+88];
	fma.rn.f32 	%f41, %f39, %f12, %f37;
	fma.rn.f32 	%f42, %f39, %f13, %f38;
	fma.rn.f32 	%f43, %f40, %f13, %f41;
	add.s32 	%r111, %r100, 1440;
	mul.wide.u32 	%rd27, %r111, 4;
	add.s64 	%rd28, %rd10, %rd27;
	ld.global.nc.f32 	%f44, [%rd28];
	add.s32 	%r112, %r100, 1600;
	mul.wide.u32 	%rd29, %r112, 4;
	add.s64 	%rd30, %rd10, %rd29;
	ld.global.nc.f32 	%f45, [%rd30];
	add.s32 	%r113, %r100, 1760;
	mul.wide.u32 	%rd31, %r113, 4;
	add.s64 	%rd32, %rd10, %rd31;
	ld.global.nc.f32 	%f46, [%rd32];
	add.s32 	%r114, %r100, 1920;
	mul.wide.u32 	%rd33, %r114, 4;
	add.s64 	%rd34, %rd10, %rd33;
	ld.global.nc.f32 	%f47, [%rd34];
	add.s32 	%r115, %r100, 2080;
	mul.wide.u32 	%rd35, %r115, 4;
	add.s64 	%rd36, %rd10, %rd35;
	ld.global.nc.f32 	%f48, [%rd36];
	add.s32 	%r116, %r100, 2240;
	mul.wide.u32 	%rd37, %r116, 4;
	add.s64 	%rd38, %rd10, %rd37;
	ld.global.nc.f32 	%f49, [%rd38];
	add.s32 	%r117, %r100, 2400;
	mul.wide.u32 	%rd39, %r117, 4;
	add.s64 	%rd40, %rd10, %rd39;
	ld.global.nc.f32 	%f50, [%rd40];
	add.s32 	%r118, %r100, 2560;
	mul.wide.u32 	%rd41, %r118, 4;
	add.s64 	%rd42, %rd10, %rd41;
	ld.global.nc.f32 	%f51, [%rd42];
	add.s32 	%r119, %r100, 2720;
	mul.wide.u32 	%rd43, %r119, 4;
	add.s64 	%rd44, %rd10, %rd43;
	ld.global.nc.f32 	%f52, [%rd44];
	ld.shared.v2.f32 	{%f53, %f54}, [%r110+120];
	fma.rn.f32 	%f55, %f53, %f44, %f42;
	fma.rn.f32 	%f56, %f54, %f44, %f43;
	fma.rn.f32 	%f57, %f54, %f45, %f55;
	ld.shared.v2.f32 	{%f58, %f59}, [%r110+128];
	fma.rn.f32 	%f60, %f58, %f45, %f56;
	fma.rn.f32 	%f61, %f58, %f46, %f57;
	fma.rn.f32 	%f62, %f59, %f46, %f60;
	ld.shared.v2.f32 	{%f63, %f64}, [%r110+160];
	fma.rn.f32 	%f65, %f63, %f47, %f61;
	fma.rn.f32 	%f66, %f64, %f47, %f62;
	fma.rn.f32 	%f67, %f64, %f48, %f65;
	ld.shared.v2.f32 	{%f68, %f69}, [%r110+168];
	fma.rn.f32 	%f70, %f68, %f48, %f66;
	fma.rn.f32 	%f71, %f68, %f49, %f67;
	fma.rn.f32 	%f72, %f69, %f49, %f70;
	ld.shared.v2.f32 	{%f73, %f74}, [%r110+200];
	fma.rn.f32 	%f75, %f73, %f50, %f71;
	fma.rn.f32 	%f76, %f74, %f50, %f72;
	fma.rn.f32 	%f77, %f74, %f51, %f75;
	ld.shared.v2.f32 	{%f78, %f79}, [%r110+208];
	fma.rn.f32 	%f80, %f78, %f51, %f76;
	fma.rn.f32 	%f81, %f78, %f52, %f77;
	fma.rn.f32 	%f82, %f79, %f52, %f80;
	add.s32 	%r120, %r100, 2880;
	mul.wide.u32 	%rd45, %r120, 4;
	add.s64 	%rd46, %rd10, %rd45;
	ld.global.nc.f32 	%f83, [%rd46];
	add.s32 	%r121, %r100, 3040;
	mul.wide.u32 	%rd47, %r121, 4;
	add.s64 	%rd48, %rd10, %rd47;
	ld.global.nc.f32 	%f84, [%rd48];
	add.s32 	%r122, %r100, 3200;
	mul.wide.u32 	%rd49, %r122, 4;
	add.s64 	%rd50, %rd10, %rd49;
	ld.global.nc.f32 	%f85, [%rd50];
	add.s32 	%r123, %r100, 3360;
	mul.wide.u32 	%rd51, %r123, 4;
	add.s64 	%rd52, %rd10, %rd51;
	ld.global.nc.f32 	%f86, [%rd52];
	add.s32 	%r124, %r100, 3520;
	mul.wide.u32 	%rd53, %r124, 4;
	add.s64 	%rd54, %rd10, %rd53;
	ld.global.nc.f32 	%f87, [%rd54];
	add.s32 	%r125, %r100, 3680;
	mul.wide.u32 	%rd55, %r125, 4;
	add.s64 	%rd56, %rd10, %rd55;
	ld.global.nc.f32 	%f88, [%rd56];
	add.s32 	%r126, %r100, 3840;
	mul.wide.u32 	%rd57, %r126, 4;
	add.s64 	%rd58, %rd10, %rd57;
	ld.global.nc.f32 	%f89, [%rd58];
	add.s32 	%r127, %r100, 4000;
	mul.wide.u32 	%rd59, %r127, 4;
	add.s64 	%rd60, %rd10, %rd59;
	ld.global.nc.f32 	%f90, [%rd60];
	add.s32 	%r128, %r100, 4160;
	mul.wide.u32 	%rd61, %r128, 4;
	add.s64 	%rd62, %rd10, %rd61;
	ld.global.nc.f32 	%f91, [%rd62];
	ld.shared.v2.f32 	{%f92, %f93}, [%r110+240];
	fma.rn.f32 	%f94, %f92, %f83, %f81;
	fma.rn.f32 	%f95, %f93, %f83, %f82;
	fma.rn.f32 	%f96, %f93, %f84, %f94;
	ld.shared.v2.f32 	{%f97, %f98}, [%r110+248];
	fma.rn.f32 	%f99, %f97, %f84, %f95;
	fma.rn.f32 	%f100, %f97, %f85, %f96;
	fma.rn.f32 	%f101, %f98, %f85, %f99;
	ld.shared.v2.f32 	{%f102, %f103}, [%r110+280];
	fma.rn.f32 	%f104, %f102, %f86, %f100;
	fma.rn.f32 	%f105, %f103, %f86, %f101;
	fma.rn.f32 	%f106, %f103, %f87, %f104;
	ld.shared.v2.f32 	{%f107, %f108}, [%r110+288];
	fma.rn.f32 	%f109, %f107, %f87, %f105;
	fma.rn.f32 	%f110, %f107, %f88, %f106;
	fma.rn.f32 	%f111, %f108, %f88, %f109;
	ld.shared.v2.f32 	{%f112, %f113}, [%r110+320];
	fma.rn.f32 	%f114, %f112, %f89, %f110;
	fma.rn.f32 	%f115, %f113, %f89, %f111;
	fma.rn.f32 	%f116, %f113, %f90, %f114;
	ld.shared.v2.f32 	{%f117, %f118}, [%r110+328];
	fma.rn.f32 	%f119, %f117, %f90, %f115;
	fma.rn.f32 	%f120, %f117, %f91, %f116;
	fma.rn.f32 	%f121, %f118, %f91, %f119;
	add.s32 	%r129, %r100, 4320;
	mul.wide.u32 	%rd63, %r129, 4;
	add.s64 	%rd64, %rd10, %rd63;
	ld.global.nc.f32 	%f122, [%rd64];
	add.s32 	%r130, %r100, 4480;
	mul.wide.u32 	%rd65, %r130, 4;
	add.s64 	%rd66, %rd10, %rd65;
	ld.global.nc.f32 	%f123, [%rd66];
	add.s32 	%r131, %r100, 4640;
	mul.wide.u32 	%rd67, %r131, 4;
	add.s64 	%rd68, %rd10, %rd67;
	ld.global.nc.f32 	%f124, [%rd68];
	add.s32 	%r132, %r100, 4800;
	mul.wide.u32 	%rd69, %r132, 4;
	add.s64 	%rd70, %rd10, %rd69;
	ld.global.nc.f32 	%f125, [%rd70];
	add.s32 	%r133, %r100, 4960;
	mul.wide.u32 	%rd71, %r133, 4;
	add.s64 	%rd72, %rd10, %rd71;
	ld.global.nc.f32 	%f126, [%rd72];
	add.s32 	%r134, %r100, 5120;
	mul.wide.u32 	%rd73, %r134, 4;
	add.s64 	%rd74, %rd10, %rd73;
	ld.global.nc.f32 	%f127, [%rd74];
	add.s32 	%r135, %r100, 5280;
	mul.wide.u32 	%rd75, %r135, 4;
	add.s64 	%rd76, %rd10, %rd75;
	ld.global.nc.f32 	%f128, [%rd76];
	add.s32 	%r136, %r100, 5440;
	mul.wide.u32 	%rd77, %r136, 4;
	add.s64 	%rd78, %rd10, %rd77;
	ld.global.nc.f32 	%f129, [%rd78];
	add.s32 	%r137, %r100, 5600;
	mul.wide.u32 	%rd79, %r137, 4;
	add.s64 	%rd80, %rd10, %rd79;
	ld.global.nc.f32 	%f130, [%rd80];
	ld.shared.v2.f32 	{%f131, %f132}, [%r110+360];
	fma.rn.f32 	%f133, %f131, %f122, %f120;
	fma.rn.f32 	%f134, %f132, %f122, %f121;
	fma.rn.f32 	%f135, %f132, %f123, %f133;
	ld.shared.v2.f32 	{%f136, %f137}, [%r110+368];
	fma.rn.f32 	%f138, %f136, %f123, %f134;
	fma.rn.f32 	%f139, %f136, %f124, %f135;
	fma.rn.f32 	%f140, %f137, %f124, %f138;
	ld.shared.v2.f32 	{%f141, %f142}, [%r110+400];
	fma.rn.f32 	%f143, %f141, %f125, %f139;
	fma.rn.f32 	%f144, %f142, %f125, %f140;
	fma.rn.f32 	%f145, %f142, %f126, %f143;
	ld.shared.v2.f32 	{%f146, %f147}, [%r110+408];
	fma.rn.f32 	%f148, %f146, %f126, %f144;
	fma.rn.f32 	%f149, %f146, %f127, %f145;
	fma.rn.f32 	%f150, %f147, %f127, %f148;
	ld.shared.v2.f32 	{%f151, %f152}, [%r110+440];
	fma.rn.f32 	%f153, %f151, %f128, %f149;
	fma.rn.f32 	%f154, %f152, %f128, %f150;
	fma.rn.f32 	%f155, %f152, %f129, %f153;
	ld.shared.v2.f32 	{%f156, %f157}, [%r110+448];
	fma.rn.f32 	%f158, %f156, %f129, %f154;
	fma.rn.f32 	%f159, %f156, %f130, %f155;
	fma.rn.f32 	%f160, %f157, %f130, %f158;
	add.s32 	%r138, %r100, 5760;
	mul.wide.u32 	%rd81, %r138, 4;
	add.s64 	%rd82, %rd10, %rd81;
	ld.global.nc.f32 	%f161, [%rd82];
	add.s32 	%r139, %r100, 5920;
	mul.wide.u32 	%rd83, %r139, 4;
	add.s64 	%rd84, %rd10, %rd83;
	ld.global.nc.f32 	%f162, [%rd84];
	add.s32 	%r140, %r100, 6080;
	mul.wide.u32 	%rd85, %r140, 4;
	add.s64 	%rd86, %rd10, %rd85;
	ld.global.nc.f32 	%f163, [%rd86];
	add.s32 	%r141, %r100, 6240;
	mul.wide.u32 	%rd87, %r141, 4;
	add.s64 	%rd88, %rd10, %rd87;
	ld.global.nc.f32 	%f164, [%rd88];
	add.s32 	%r142, %r100, 6400;
	mul.wide.u32 	%rd89, %r142, 4;
	add.s64 	%rd90, %rd10, %rd89;
	ld.global.nc.f32 	%f165, [%rd90];
	add.s32 	%r143, %r100, 6560;
	mul.wide.u32 	%rd91, %r143, 4;
	add.s64 	%rd92, %rd10, %rd91;
	ld.global.nc.f32 	%f166, [%rd92];
	add.s32 	%r144, %r100, 6720;
	mul.wide.u32 	%rd93, %r144, 4;
	add.s64 	%rd94, %rd10, %rd93;
	ld.global.nc.f32 	%f167, [%rd94];
	add.s32 	%r145, %r100, 6880;
	mul.wide.u32 	%rd95, %r145, 4;
	add.s64 	%rd96, %rd10, %rd95;
	ld.global.nc.f32 	%f168, [%rd96];
	add.s32 	%r146, %r100, 7040;
	mul.wide.u32 	%rd97, %r146, 4;
	add.s64 	%rd98, %rd10, %rd97;
	ld.global.nc.f32 	%f169, [%rd98];
	ld.shared.v2.f32 	{%f170, %f171}, [%r110+480];
	fma.rn.f32 	%f172, %f170, %f161, %f159;
	fma.rn.f32 	%f173, %f171, %f161, %f160;
	fma.rn.f32 	%f174, %f171, %f162, %f172;
	ld.shared.v2.f32 	{%f175, %f176}, [%r110+488];
	fma.rn.f32 	%f177, %f175, %f162, %f173;
	fma.rn.f32 	%f178, %f175, %f163, %f174;
	fma.rn.f32 	%f179, %f176, %f163, %f177;
	ld.shared.v2.f32 	{%f180, %f181}, [%r110+520];
	fma.rn.f32 	%f182, %f180, %f164, %f178;
	fma.rn.f32 	%f183, %f181, %f164, %f179;
	fma.rn.f32 	%f184, %f181, %f165, %f182;
	ld.shared.v2.f32 	{%f185, %f186}, [%r110+528];
	fma.rn.f32 	%f187, %f185, %f165, %f183;
	fma.rn.f32 	%f188, %f185, %f166, %f184;
	fma.rn.f32 	%f189, %f186, %f166, %f187;
	ld.shared.v2.f32 	{%f190, %f191}, [%r110+560];
	fma.rn.f32 	%f192, %f190, %f167, %f188;
	fma.rn.f32 	%f193, %f191, %f167, %f189;
	fma.rn.f32 	%f194, %f191, %f168, %f192;
	ld.shared.v2.f32 	{%f195, %f196}, [%r110+568];
	fma.rn.f32 	%f197, %f195, %f168, %f193;
	fma.rn.f32 	%f198, %f195, %f169, %f194;
	fma.rn.f32 	%f199, %f196, %f169, %f197;
	add.s32 	%r147, %r100, 7200;
	mul.wide.u32 	%rd99, %r147, 4;
	add.s64 	%rd100, %rd10, %rd99;
	ld.global.nc.f32 	%f200, [%rd100];
	add.s32 	%r148, %r100, 7360;
	mul.wide.u32 	%rd101, %r148, 4;
	add.s64 	%rd102, %rd10, %rd101;
	ld.global.nc.f32 	%f201, [%rd102];
	add.s32 	%r149, %r100, 7520;
	mul.wide.u32 	%rd103, %r149, 4;
	add.s64 	%rd104, %rd10, %rd103;
	ld.global.nc.f32 	%f202, [%rd104];
	add.s32 	%r150, %r100, 7680;
	mul.wide.u32 	%rd105, %r150, 4;
	add.s64 	%rd106, %rd10, %rd105;
	ld.global.nc.f32 	%f203, [%rd106];
	add.s32 	%r151, %r100, 7840;
	mul.wide.u32 	%rd107, %r151, 4;
	add.s64 	%rd108, %rd10, %rd107;
	ld.global.nc.f32 	%f204, [%rd108];
	add.s32 	%r152, %r100, 8000;
	mul.wide.u32 	%rd109, %r152, 4;
	add.s64 	%rd110, %rd10, %rd109;
	ld.global.nc.f32 	%f205, [%rd110];
	add.s32 	%r153, %r100, 8160;
	mul.wide.u32 	%rd111, %r153, 4;
	add.s64 	%rd112, %rd10, %rd111;
	ld.global.nc.f32 	%f206, [%rd112];
	add.s32 	%r154, %r100, 8320;
	mul.wide.u32 	%rd113, %r154, 4;
	add.s64 	%rd114, %rd10, %rd113;
	ld.global.nc.f32 	%f207, [%rd114];
	add.s32 	%r155, %r100, 8480;
	mul.wide.u32 	%rd115, %r155, 4;
	add.s64 	%rd116, %rd10, %rd115;
	ld.global.nc.f32 	%f208, [%rd116];
	ld.shared.v2.f32 	{%f209, %f210}, [%r110+600];
	fma.rn.f32 	%f211, %f209, %f200, %f198;
	fma.rn.f32 	%f212, %f210, %f200, %f199;
	fma.rn.f32 	%f213, %f210, %f201, %f211;
	ld.shared.v2.f32 	{%f214, %f215}, [%r110+608];
	fma.rn.f32 	%f216, %f214, %f201, %f212;
	fma.rn.f32 	%f217, %f214, %f202, %f213;
	fma.rn.f32 	%f218, %f215, %f202, %f216;
	ld.shared.v2.f32 	{%f219, %f220}, [%r110+640];
	fma.rn.f32 	%f221, %f219, %f203, %f217;
	fma.rn.f32 	%f222, %f220, %f203, %f218;
	fma.rn.f32 	%f223, %f220, %f204, %f221;
	ld.shared.v2.f32 	{%f224, %f225}, [%r110+648];
	fma.rn.f32 	%f226, %f224, %f204, %f222;
	fma.rn.f32 	%f227, %f224, %f205, %f223;
	fma.rn.f32 	%f228, %f225, %f205, %f226;
	ld.shared.v2.f32 	{%f229, %f230}, [%r110+680];
	fma.rn.f32 	%f231, %f229, %f206, %f227;
	fma.rn.f32 	%f232, %f230, %f206, %f228;
	fma.rn.f32 	%f233, %f230, %f207, %f231;
	ld.shared.v2.f32 	{%f234, %f235}, [%r110+688];
	fma.rn.f32 	%f236, %f234, %f207, %f232;
	fma.rn.f32 	%f237, %f234, %f208, %f233;
	fma.rn.f32 	%f238, %f235, %f208, %f236;
	add.s32 	%r156, %r100, 8640;
	mul.wide.u32 	%rd117, %r156, 4;
	add.s64 	%rd118, %rd10, %rd117;
	ld.global.nc.f32 	%f239, [%rd118];
	add.s32 	%r157, %r100, 8800;
	mul.wide.u32 	%rd119, %r157, 4;
	add.s64 	%rd120, %rd10, %rd119;
	ld.global.nc.f32 	%f240, [%rd120];
	add.s32 	%r158, %r100, 8960;
	mul.wide.u32 	%rd121, %r158, 4;
	add.s64 	%rd122, %rd10, %rd121;
	ld.global.nc.f32 	%f241, [%rd122];
	add.s32 	%r159, %r100, 9120;
	mul.wide.u32 	%rd123, %r159, 4;
	add.s64 	%rd124, %rd10, %rd123;
	ld.global.nc.f32 	%f242, [%rd124];
	add.s32 	%r160, %r100, 9280;
	mul.wide.u32 	%rd125, %r160, 4;
	add.s64 	%rd126, %rd10, %rd125;
	ld.global.nc.f32 	%f243, [%rd126];
	add.s32 	%r161, %r100, 9440;
	mul.wide.u32 	%rd127, %r161, 4;
	add.s64 	%rd128, %rd10, %rd127;
	ld.global.nc.f32 	%f244, [%rd128];
	add.s32 	%r162, %r100, 9600;
	mul.wide.u32 	%rd129, %r162, 4;
	add.s64 	%rd130, %rd10, %rd129;
	ld.global.nc.f32 	%f245, [%rd130];
	add.s32 	%r163, %r100, 9760;
	mul.wide.u32 	%rd131, %r163, 4;
	add.s64 	%rd132, %rd10, %rd131;
	ld.global.nc.f32 	%f246, [%rd132];
	add.s32 	%r164, %r100, 9920;
	mul.wide.u32 	%rd133, %r164, 4;
	add.s64 	%rd134, %rd10, %rd133;
	ld.global.nc.f32 	%f247, [%rd134];
	ld.shared.v2.f32 	{%f248, %f249}, [%r110+720];
	fma.rn.f32 	%f250, %f248, %f239, %f237;
	fma.rn.f32 	%f251, %f249, %f239, %f238;
	fma.rn.f32 	%f252, %f249, %f240, %f250;
	ld.shared.v2.f32 	{%f253, %f254}, [%r110+728];
	fma.rn.f32 	%f255, %f253, %f240, %f251;
	fma.rn.f32 	%f256, %f253, %f241, %f252;
	fma.rn.f32 	%f257, %f254, %f241, %f255;
	ld.shared.v2.f32 	{%f258, %f259}, [%r110+760];
	fma.rn.f32 	%f260, %f258, %f242, %f256;
	fma.rn.f32 	%f261, %f259, %f242, %f257;
	fma.rn.f32 	%f262, %f259, %f243, %f260;
	ld.shared.v2.f32 	{%f263, %f264}, [%r110+768];
	fma.rn.f32 	%f265, %f263, %f243, %f261;
	fma.rn.f32 	%f266, %f263, %f244, %f262;
	fma.rn.f32 	%f267, %f264, %f244, %f265;
	ld.shared.v2.f32 	{%f268, %f269}, [%r110+800];
	fma.rn.f32 	%f270, %f268, %f245, %f266;
	fma.rn.f32 	%f271, %f269, %f245, %f267;
	fma.rn.f32 	%f272, %f269, %f246, %f270;
	ld.shared.v2.f32 	{%f273, %f274}, [%r110+808];
	fma.rn.f32 	%f275, %f273, %f246, %f271;
	fma.rn.f32 	%f276, %f273, %f247, %f272;
	fma.rn.f32 	%f277, %f274, %f247, %f275;
	add.s32 	%r165, %r100, 10080;
	mul.wide.u32 	%rd135, %r165, 4;
	add.s64 	%rd136, %rd10, %rd135;
	ld.global.nc.f32 	%f278, [%rd136];
	add.s32 	%r166, %r100, 10240;
	mul.wide.u32 	%rd137, %r166, 4;
	add.s64 	%rd138, %rd10, %rd137;
	ld.global.nc.f32 	%f279, [%rd138];
	add.s32 	%r167, %r100, 10400;
	mul.wide.u32 	%rd139, %r167, 4;
	add.s64 	%rd140, %rd10, %rd139;
	ld.global.nc.f32 	%f280, [%rd140];
	add.s32 	%r168, %r100, 10560;
	mul.wide.u32 	%rd141, %r168, 4;
	add.s64 	%rd142, %rd10, %rd141;
	ld.global.nc.f32 	%f281, [%rd142];
	add.s32 	%r169, %r100, 10720;
	mul.wide.u32 	%rd143, %r169, 4;
	add.s64 	%rd144, %rd10, %rd143;
	ld.global.nc.f32 	%f282, [%rd144];
	add.s32 	%r170, %r100, 10880;
	mul.wide.u32 	%rd145, %r170, 4;
	add.s64 	%rd146, %rd10, %rd145;
	ld.global.nc.f32 	%f283, [%rd146];
	add.s32 	%r171, %r100, 11040;
	mul.wide.u32 	%rd147, %r171, 4;
	add.s64 	%rd148, %rd10, %rd147;
	ld.global.nc.f32 	%f284, [%rd148];
	add.s32 	%r172, %r100, 11200;
	mul.wide.u32 	%rd149, %r172, 4;
	add.s64 	%rd150, %rd10, %rd149;
	ld.global.nc.f32 	%f285, [%rd150];
	add.s32 	%r173, %r100, 11360;
	mul.wide.u32 	%rd151, %r173, 4;
	add.s64 	%rd152, %rd10, %rd151;
	ld.global.nc.f32 	%f286, [%rd152];
	ld.shared.v2.f32 	{%f287, %f288}, [%r110+840];
	fma.rn.f32 	%f289, %f287, %f278, %f276;
	fma.rn.f32 	%f290, %f288, %f278, %f277;
	fma.rn.f32 	%f291, %f288, %f279, %f289;
	ld.shared.v2.f32 	{%f292, %f293}, [%r110+848];
	fma.rn.f32 	%f294, %f292, %f279, %f290;
	fma.rn.f32 	%f295, %f292, %f280, %f291;
	fma.rn.f32 	%f296, %f293, %f280, %f294;
	ld.shared.v2.f32 	{%f297, %f298}, [%r110+880];
	fma.rn.f32 	%f299, %f297, %f281, %f295;
	fma.rn.f32 	%f300, %f298, %f281, %f296;
	fma.rn.f32 	%f301, %f298, %f282, %f299;
	ld.shared.v2.f32 	{%f302, %f303}, [%r110+888];
	fma.rn.f32 	%f304, %f302, %f282, %f300;
	fma.rn.f32 	%f305, %f302, %f283, %f301;
	fma.rn.f32 	%f306, %f303, %f283, %f304;
	ld.shared.v2.f32 	{%f307, %f308}, [%r110+920];
	fma.rn.f32 	%f309, %f307, %f284, %f305;
	fma.rn.f32 	%f310, %f308, %f284, %f306;
	fma.rn.f32 	%f311, %f308, %f285, %f309;
	ld.shared.v2.f32 	{%f312, %f313}, [%r110+928];
	fma.rn.f32 	%f314, %f312, %f285, %f310;
	fma.rn.f32 	%f315, %f312, %f286, %f311;
	fma.rn.f32 	%f316, %f313, %f286, %f314;
	add.s32 	%r174, %r100, 11520;
	mul.wide.u32 	%rd153, %r174, 4;
	add.s64 	%rd154, %rd10, %rd153;
	ld.global.nc.f32 	%f317, [%rd154];
	add.s32 	%r175, %r100, 11680;
	mul.wide.u32 	%rd155, %r175, 4;
	add.s64 	%rd156, %rd10, %rd155;
	ld.global.nc.f32 	%f318, [%rd156];
	add.s32 	%r176, %r100, 11840;
	mul.wide.u32 	%rd157, %r176, 4;
	add.s64 	%rd158, %rd10, %rd157;
	ld.global.nc.f32 	%f319, [%rd158];
	add.s32 	%r177, %r100, 12000;
	mul.wide.u32 	%rd159, %r177, 4;
	add.s64 	%rd160, %rd10, %rd159;
	ld.global.nc.f32 	%f320, [%rd160];
	add.s32 	%r178, %r100, 12160;
	mul.wide.u32 	%rd161, %r178, 4;
	add.s64 	%rd162, %rd10, %rd161;
	ld.global.nc.f32 	%f321, [%rd162];
	add.s32 	%r179, %r100, 12320;
	mul.wide.u32 	%rd163, %r179, 4;
	add.s64 	%rd164, %rd10, %rd163;
	ld.global.nc.f32 	%f322, [%rd164];
	add.s32 	%r180, %r100, 12480;
	mul.wide.u32 	%rd165, %r180, 4;
	add.s64 	%rd166, %rd10, %rd165;
	ld.global.nc.f32 	%f323, [%rd166];
	add.s32 	%r181, %r100, 12640;
	mul.wide.u32 	%rd167, %r181, 4;
	add.s64 	%rd168, %rd10, %rd167;
	ld.global.nc.f32 	%f324, [%rd168];
	add.s32 	%r182, %r100, 12800;
	mul.wide.u32 	%rd169, %r182, 4;
	add.s64 	%rd170, %rd10, %rd169;
	ld.global.nc.f32 	%f325, [%rd170];
	ld.shared.v2.f32 	{%f326, %f327}, [%r110+960];
	fma.rn.f32 	%f328, %f326, %f317, %f315;
	fma.rn.f32 	%f329, %f327, %f317, %f316;
	fma.rn.f32 	%f330, %f327, %f318, %f328;
	ld.shared.v2.f32 	{%f331, %f332}, [%r110+968];
	fma.rn.f32 	%f333, %f331, %f318, %f329;
	fma.rn.f32 	%f334, %f331, %f319, %f330;
	fma.rn.f32 	%f335, %f332, %f319, %f333;
	ld.shared.v2.f32 	{%f336, %f337}, [%r110+1000];
	fma.rn.f32 	%f338, %f336, %f320, %f334;
	fma.rn.f32 	%f339, %f337, %f320, %f335;
	fma.rn.f32 	%f340, %f337, %f321, %f338;
	ld.shared.v2.f32 	{%f341, %f342}, [%r110+1008];
	fma.rn.f32 	%f343, %f341, %f321, %f339;
	fma.rn.f32 	%f344, %f341, %f322, %f340;
	fma.rn.f32 	%f345, %f342, %f322, %f343;
	ld.shared.v2.f32 	{%f346, %f347}, [%r110+1040];
	fma.rn.f32 	%f348, %f346, %f323, %f344;
	fma.rn.f32 	%f349, %f347, %f323, %f345;
	fma.rn.f32 	%f350, %f347, %f324, %f348;
	ld.shared.v2.f32 	{%f351, %f352}, [%r110+1048];
	fma.rn.f32 	%f353, %f351, %f324, %f349;
	fma.rn.f32 	%f354, %f351, %f325, %f350;
	fma.rn.f32 	%f355, %f352, %f325, %f353;
	add.s32 	%r183, %r100, 12960;
	mul.wide.u32 	%rd171, %r183, 4;
	add.s64 	%rd172, %rd10, %rd171;
	ld.global.nc.f32 	%f356, [%rd172];
	add.s32 	%r184, %r100, 13120;
	mul.wide.u32 	%rd173, %r184, 4;
	add.s64 	%rd174, %rd10, %rd173;
	ld.global.nc.f32 	%f357, [%rd174];
	add.s32 	%r185, %r100, 13280;
	mul.wide.u32 	%rd175, %r185, 4;
	add.s64 	%rd176, %rd10, %rd175;
	ld.global.nc.f32 	%f358, [%rd176];
	add.s32 	%r186, %r100, 13440;
	mul.wide.u32 	%rd177, %r186, 4;
	add.s64 	%rd178, %rd10, %rd177;
	ld.global.nc.f32 	%f359, [%rd178];
	add.s32 	%r187, %r100, 13600;
	mul.wide.u32 	%rd179, %r187, 4;
	add.s64 	%rd180, %rd10, %rd179;
	ld.global.nc.f32 	%f360, [%rd180];
	add.s32 	%r188, %r100, 13760;
	mul.wide.u32 	%rd181, %r188, 4;
	add.s64 	%rd182, %rd10, %rd181;
	ld.global.nc.f32 	%f361, [%rd182];
	add.s32 	%r189, %r100, 13920;
	mul.wide.u32 	%rd183, %r189, 4;
	add.s64 	%rd184, %rd10, %rd183;
	ld.global.nc.f32 	%f362, [%rd184];
	add.s32 	%r190, %r100, 14080;
	mul.wide.u32 	%rd185, %r190, 4;
	add.s64 	%rd186, %rd10, %rd185;
	ld.global.nc.f32 	%f363, [%rd186];
	add.s32 	%r191, %r100, 14240;
	mul.wide.u32 	%rd187, %r191, 4;
	add.s64 	%rd188, %rd10, %rd187;
	ld.global.nc.f32 	%f364, [%rd188];
	ld.shared.v2.f32 	{%f365, %f366}, [%r110+1080];
	fma.rn.f32 	%f367, %f365, %f356, %f354;
	fma.rn.f32 	%f368, %f366, %f356, %f355;
	fma.rn.f32 	%f369, %f366, %f357, %f367;
	ld.shared.v2.f32 	{%f370, %f371}, [%r110+1088];
	fma.rn.f32 	%f372, %f370, %f357, %f368;
	fma.rn.f32 	%f373, %f370, %f358, %f369;
	fma.rn.f32 	%f374, %f371, %f358, %f372;
	ld.shared.v2.f32 	{%f375, %f376}, [%r110+1120];
	fma.rn.f32 	%f377, %f375, %f359, %f373;
	fma.rn.f32 	%f378, %f376, %f359, %f374;
	fma.rn.f32 	%f379, %f376, %f360, %f377;
	ld.shared.v2.f32 	{%f380, %f381}, [%r110+1128];
	fma.rn.f32 	%f382, %f380, %f360, %f378;
	fma.rn.f32 	%f383, %f380, %f361, %f379;
	fma.rn.f32 	%f384, %f381, %f361, %f382;
	ld.shared.v2.f32 	{%f385, %f386}, [%r110+1160];
	fma.rn.f32 	%f387, %f385, %f362, %f383;
	fma.rn.f32 	%f388, %f386, %f362, %f384;
	fma.rn.f32 	%f389, %f386, %f363, %f387;
	ld.shared.v2.f32 	{%f390, %f391}, [%r110+1168];
	fma.rn.f32 	%f392, %f390, %f363, %f388;
	fma.rn.f32 	%f393, %f390, %f364, %f389;
	fma.rn.f32 	%f394, %f391, %f364, %f392;
	add.s32 	%r192, %r100, 14400;
	mul.wide.u32 	%rd189, %r192, 4;
	add.s64 	%rd190, %rd10, %rd189;
	ld.global.nc.f32 	%f395, [%rd190];
	add.s32 	%r193, %r100, 14560;
	mul.wide.u32 	%rd191, %r193, 4;
	add.s64 	%rd192, %rd10, %rd191;
	ld.global.nc.f32 	%f396, [%rd192];
	add.s32 	%r194, %r100, 14720;
	mul.wide.u32 	%rd193, %r194, 4;
	add.s64 	%rd194, %rd10, %rd193;
	ld.global.nc.f32 	%f397, [%rd194];
	add.s32 	%r195, %r100, 14880;
	mul.wide.u32 	%rd195, %r195, 4;
	add.s64 	%rd196, %rd10, %rd195;
	ld.global.nc.f32 	%f398, [%rd196];
	add.s32 	%r196, %r100, 15040;
	mul.wide.u32 	%rd197, %r196, 4;
	add.s64 	%rd198, %rd10, %rd197;
	ld.global.nc.f32 	%f399, [%rd198];
	add.s32 	%r197, %r100, 15200;
	mul.wide.u32 	%rd199, %r197, 4;
	add.s64 	%rd200, %rd10, %rd199;
	ld.global.nc.f32 	%f400, [%rd200];
	add.s32 	%r198, %r100, 15360;
	mul.wide.u32 	%rd201, %r198, 4;
	add.s64 	%rd202, %rd10, %rd201;
	ld.global.nc.f32 	%f401, [%rd202];
	add.s32 	%r199, %r100, 15520;
	mul.wide.u32 	%rd203, %r199, 4;
	add.s64 	%rd204, %rd10, %rd203;
	ld.global.nc.f32 	%f402, [%rd204];
	add.s32 	%r200, %r100, 15680;
	mul.wide.u32 	%rd205, %r200, 4;
	add.s64 	%rd206, %rd10, %rd205;
	ld.global.nc.f32 	%f403, [%rd206];
	ld.shared.v2.f32 	{%f404, %f405}, [%r110+1200];
	fma.rn.f32 	%f406, %f404, %f395, %f393;
	fma.rn.f32 	%f407, %f405, %f395, %f394;
	fma.rn.f32 	%f408, %f405, %f396, %f406;
	ld.shared.v2.f32 	{%f409, %f410}, [%r110+1208];
	fma.rn.f32 	%f411, %f409, %f396, %f407;
	fma.rn.f32 	%f412, %f409, %f397, %f408;
	fma.rn.f32 	%f413, %f410, %f397, %f411;
	ld.shared.v2.f32 	{%f414, %f415}, [%r110+1240];
	fma.rn.f32 	%f416, %f414, %f398, %f412;
	fma.rn.f32 	%f417, %f415, %f398, %f413;
	fma.rn.f32 	%f418, %f415, %f399, %f416;
	ld.shared.v2.f32 	{%f419, %f420}, [%r110+1248];
	fma.rn.f32 	%f421, %f419, %f399, %f417;
	fma.rn.f32 	%f422, %f419, %f400, %f418;
	fma.rn.f32 	%f423, %f420, %f400, %f421;
	ld.shared.v2.f32 	{%f424, %f425}, [%r110+1280];
	fma.rn.f32 	%f426, %f424, %f401, %f422;
	fma.rn.f32 	%f427, %f425, %f401, %f423;
	fma.rn.f32 	%f428, %f425, %f402, %f426;
	ld.shared.v2.f32 	{%f429, %f430}, [%r110+1288];
	fma.rn.f32 	%f431, %f429, %f402, %f427;
	fma.rn.f32 	%f432, %f429, %f403, %f428;
	fma.rn.f32 	%f433, %f430, %f403, %f431;
	add.s32 	%r201, %r100, 15840;
	mul.wide.u32 	%rd207, %r201, 4;
	add.s64 	%rd208, %rd10, %rd207;
	ld.global.nc.f32 	%f434, [%rd208];
	add.s32 	%r202, %r100, 16000;
	mul.wide.u32 	%rd209, %r202, 4;
	add.s64 	%rd210, %rd10, %rd209;
	ld.global.nc.f32 	%f435, [%rd210];
	add.s32 	%r203, %r100, 16160;
	mul.wide.u32 	%rd211, %r203, 4;
	add.s64 	%rd212, %rd10, %rd211;
	ld.global.nc.f32 	%f436, [%rd212];
	add.s32 	%r204, %r100, 16320;
	mul.wide.u32 	%rd213, %r204, 4;
	add.s64 	%rd214, %rd10, %rd213;
	ld.global.nc.f32 	%f437, [%rd214];
	add.s32 	%r205, %r100, 16480;
	mul.wide.u32 	%rd215, %r205, 4;
	add.s64 	%rd216, %rd10, %rd215;
	ld.global.nc.f32 	%f438, [%rd216];
	add.s32 	%r206, %r100, 16640;
	mul.wide.u32 	%rd217, %r206, 4;
	add.s64 	%rd218, %rd10, %rd217;
	ld.global.nc.f32 	%f439, [%rd218];
	add.s32 	%r207, %r100, 16800;
	mul.wide.u32 	%rd219, %r207, 4;
	add.s64 	%rd220, %rd10, %rd219;
	ld.global.nc.f32 	%f440, [%rd220];
	add.s32 	%r208, %r100, 16960;
	mul.wide.u32 	%rd221, %r208, 4;
	add.s64 	%rd222, %rd10, %rd221;
	ld.global.nc.f32 	%f441, [%rd222];
	add.s32 	%r209, %r100, 17120;
	mul.wide.u32 	%rd223, %r209, 4;
	add.s64 	%rd224, %rd10, %rd223;
	ld.global.nc.f32 	%f442, [%rd224];
	ld.shared.v2.f32 	{%f443, %f444}, [%r110+1320];
	fma.rn.f32 	%f445, %f443, %f434, %f432;
	fma.rn.f32 	%f446, %f444, %f434, %f433;
	fma.rn.f32 	%f447, %f444, %f435, %f445;
	ld.shared.v2.f32 	{%f448, %f449}, [%r110+1328];
	fma.rn.f32 	%f450, %f448, %f435, %f446;
	fma.rn.f32 	%f451, %f448, %f436, %f447;
	fma.rn.f32 	%f452, %f449, %f436, %f450;
	ld.shared.v2.f32 	{%f453, %f454}, [%r110+1360];
	fma.rn.f32 	%f455, %f453, %f437, %f451;
	fma.rn.f32 	%f456, %f454, %f437, %f452;
	fma.rn.f32 	%f457, %f454, %f438, %f455;
	ld.shared.v2.f32 	{%f458, %f459}, [%r110+1368];
	fma.rn.f32 	%f460, %f458, %f438, %f456;
	fma.rn.f32 	%f461, %f458, %f439, %f457;
	fma.rn.f32 	%f462, %f459, %f439, %f460;
	ld.shared.v2.f32 	{%f463, %f464}, [%r110+1400];
	fma.rn.f32 	%f465, %f463, %f440, %f461;
	fma.rn.f32 	%f466, %f464, %f440, %f462;
	fma.rn.f32 	%f467, %f464, %f441, %f465;
	ld.shared.v2.f32 	{%f468, %f469}, [%r110+1408];
	fma.rn.f32 	%f470, %f468, %f441, %f466;
	fma.rn.f32 	%f471, %f468, %f442, %f467;
	fma.rn.f32 	%f472, %f469, %f442, %f470;
	add.s32 	%r210, %r100, 17280;
	mul.wide.u32 	%rd225, %r210, 4;
	add.s64 	%rd226, %rd10, %rd225;
	ld.global.nc.f32 	%f473, [%rd226];
	add.s32 	%r211, %r100, 17440;
	mul.wide.u32 	%rd227, %r211, 4;
	add.s64 	%rd228, %rd10, %rd227;
	ld.global.nc.f32 	%f474, [%rd228];
	add.s32 	%r212, %r100, 17600;
	mul.wide.u32 	%rd229, %r212, 4;
	add.s64 	%rd230, %rd10, %rd229;
	ld.global.nc.f32 	%f475, [%rd230];
	add.s32 	%r213, %r100, 17760;
	mul.wide.u32 	%rd231, %r213, 4;
	add.s64 	%rd232, %rd10, %rd231;
	ld.global.nc.f32 	%f476, [%rd232];
	add.s32 	%r214, %r100, 17920;
	mul.wide.u32 	%rd233, %r214, 4;
	add.s64 	%rd234, %rd10, %rd233;
	ld.global.nc.f32 	%f477, [%rd234];
	add.s32 	%r215, %r100, 18080;
	mul.wide.u32 	%rd235, %r215, 4;
	add.s64 	%rd236, %rd10, %rd235;
	ld.global.nc.f32 	%f478, [%rd236];
	add.s32 	%r216, %r100, 18240;
	mul.wide.u32 	%rd237, %r216, 4;
	add.s64 	%rd238, %rd10, %rd237;
	ld.global.nc.f32 	%f479, [%rd238];
	add.s32 	%r217, %r100, 18400;
	mul.wide.u32 	%rd239, %r217, 4;
	add.s64 	%rd240, %rd10, %rd239;
	ld.global.nc.f32 	%f480, [%rd240];
	add.s32 	%r218, %r100, 18560;
	mul.wide.u32 	%rd241, %r218, 4;
	add.s64 	%rd242, %rd10, %rd241;
	ld.global.nc.f32 	%f481, [%rd242];
	ld.shared.v2.f32 	{%f482, %f483}, [%r110+1440];
	fma.rn.f32 	%f484, %f482, %f473, %f471;
	fma.rn.f32 	%f485, %f483, %f473, %f472;
	fma.rn.f32 	%f486, %f483, %f474, %f484;
	ld.shared.v2.f32 	{%f487, %f488}, [%r110+1448];
	fma.rn.f32 	%f489, %f487, %f474, %f485;
	fma.rn.f32 	%f490, %f487, %f475, %f486;
	fma.rn.f32 	%f491, %f488, %f475, %f489;
	ld.shared.v2.f32 	{%f492, %f493}, [%r110+1480];
	fma.rn.f32 	%f494, %f492, %f476, %f490;
	fma.rn.f32 	%f495, %f493, %f476, %f491;
	fma.rn.f32 	%f496, %f493, %f477, %f494;
	ld.shared.v2.f32 	{%f497, %f498}, [%r110+1488];
	fma.rn.f32 	%f499, %f497, %f477, %f495;
	fma.rn.f32 	%f500, %f497, %f478, %f496;
	fma.rn.f32 	%f501, %f498, %f478, %f499;
	ld.shared.v2.f32 	{%f502, %f503}, [%r110+1520];
	fma.rn.f32 	%f504, %f502, %f479, %f500;
	fma.rn.f32 	%f505, %f503, %f479, %f501;
	fma.rn.f32 	%f506, %f503, %f480, %f504;
	ld.shared.v2.f32 	{%f507, %f508}, [%r110+1528];
	fma.rn.f32 	%f509, %f507, %f480, %f505;
	fma.rn.f32 	%f510, %f507, %f481, %f506;
	fma.rn.f32 	%f511, %f508, %f481, %f509;
	add.s32 	%r219, %r100, 18720;
	mul.wide.u32 	%rd243, %r219, 4;
	add.s64 	%rd244, %rd10, %rd243;
	ld.global.nc.f32 	%f512, [%rd244];
	add.s32 	%r220, %r100, 18880;
	mul.wide.u32 	%rd245, %r220, 4;
	add.s64 	%rd246, %rd10, %rd245;
	ld.global.nc.f32 	%f513, [%rd246];
	add.s32 	%r221, %r100, 19040;
	mul.wide.u32 	%rd247, %r221, 4;
	add.s64 	%rd248, %rd10, %rd247;
	ld.global.nc.f32 	%f514, [%rd248];
	add.s32 	%r222, %r100, 19200;
	mul.wide.u32 	%rd249, %r222, 4;
	add.s64 	%rd250, %rd10, %rd249;
	ld.global.nc.f32 	%f515, [%rd250];
	add.s32 	%r223, %r100, 19360;
	mul.wide.u32 	%rd251, %r223, 4;
	add.s64 	%rd252, %rd10, %rd251;
	ld.global.nc.f32 	%f516, [%rd252];
	add.s32 	%r224, %r100, 19520;
	mul.wide.u32 	%rd253, %r224, 4;
	add.s64 	%rd254, %rd10, %rd253;
	ld.global.nc.f32 	%f517, [%rd254];
	add.s32 	%r225, %r100, 19680;
	mul.wide.u32 	%rd255, %r225, 4;
	add.s64 	%rd256, %rd10, %rd255;
	ld.global.nc.f32 	%f518, [%rd256];
	add.s32 	%r226, %r100, 19840;
	mul.wide.u32 	%rd257, %r226, 4;
	add.s64 	%rd258, %rd10, %rd257;
	ld.global.nc.f32 	%f519, [%rd258];
	add.s32 	%r227, %r100, 20000;
	mul.wide.u32 	%rd259, %r227, 4;
	add.s64 	%rd260, %rd10, %rd259;
	ld.global.nc.f32 	%f520, [%rd260];
	ld.shared.v2.f32 	{%f521, %f522}, [%r110+1560];
	fma.rn.f32 	%f523, %f521, %f512, %f510;
	fma.rn.f32 	%f524, %f522, %f512, %f511;
	fma.rn.f32 	%f525, %f522, %f513, %f523;
	ld.shared.v2.f32 	{%f526, %f527}, [%r110+1568];
	fma.rn.f32 	%f528, %f526, %f513, %f524;
	fma.rn.f32 	%f529, %f526, %f514, %f525;
	fma.rn.f32 	%f530, %f527, %f514, %f528;
	ld.shared.v2.f32 	{%f531, %f532}, [%r110+1600];
	fma.rn.f32 	%f533, %f531, %f515, %f529;
	fma.rn.f32 	%f534, %f532, %f515, %f530;
	fma.rn.f32 	%f535, %f532, %f516, %f533;
	ld.shared.v2.f32 	{%f536, %f537}, [%r110+1608];
	fma.rn.f32 	%f538, %f536, %f516, %f534;
	fma.rn.f32 	%f539, %f536, %f517, %f535;
	fma.rn.f32 	%f540, %f537, %f517, %f538;
	ld.shared.v2.f32 	{%f541, %f542}, [%r110+1640];
	fma.rn.f32 	%f543, %f541, %f518, %f539;
	fma.rn.f32 	%f544, %f542, %f518, %f540;
	fma.rn.f32 	%f545, %f542, %f519, %f543;
	ld.shared.v2.f32 	{%f546, %f547}, [%r110+1648];
	fma.rn.f32 	%f548, %f546, %f519, %f544;
	fma.rn.f32 	%f549, %f546, %f520, %f545;
	fma.rn.f32 	%f550, %f547, %f520, %f548;
	add.s32 	%r228, %r100, 20160;
	mul.wide.u32 	%rd261, %r228, 4;
	add.s64 	%rd262, %rd10, %rd261;
	ld.global.nc.f32 	%f551, [%rd262];
	add.s32 	%r229, %r100, 20320;
	mul.wide.u32 	%rd263, %r229, 4;
	add.s64 	%rd264, %rd10, %rd263;
	ld.global.nc.f32 	%f552, [%rd264];
	add.s32 	%r230, %r100, 20480;
	mul.wide.u32 	%rd265, %r230, 4;
	add.s64 	%rd266, %rd10, %rd265;
	ld.global.nc.f32 	%f553, [%rd266];
	add.s32 	%r231, %r100, 20640;
	mul.wide.u32 	%rd267, %r231, 4;
	add.s64 	%rd268, %rd10, %rd267;
	ld.global.nc.f32 	%f554, [%rd268];
	add.s32 	%r232, %r100, 20800;
	mul.wide.u32 	%rd269, %r232, 4;
	add.s64 	%rd270, %rd10, %rd269;
	ld.global.nc.f32 	%f555, [%rd270];
	add.s32 	%r233, %r100, 20960;
	mul.wide.u32 	%rd271, %r233, 4;
	add.s64 	%rd272, %rd10, %rd271;
	ld.global.nc.f32 	%f556, [%rd272];
	add.s32 	%r234, %r100, 21120;
	mul.wide.u32 	%rd273, %r234, 4;
	add.s64 	%rd274, %rd10, %rd273;
	ld.global.nc.f32 	%f557, [%rd274];
	add.s32 	%r235, %r100, 21280;
	mul.wide.u32 	%rd275, %r235, 4;
	add.s64 	%rd276, %rd10, %rd275;
	ld.global.nc.f32 	%f558, [%rd276];
	add.s32 	%r236, %r100, 21440;
	mul.wide.u32 	%rd277, %r236, 4;
	add.s64 	%rd278, %rd10, %rd277;
	ld.global.nc.f32 	%f559, [%rd278];
	ld.shared.v2.f32 	{%f560, %f561}, [%r110+1680];
	fma.rn.f32 	%f562, %f560, %f551, %f549;
	fma.rn.f32 	%f563, %f561, %f551, %f550;
	fma.rn.f32 	%f564, %f561, %f552, %f562;
	ld.shared.v2.f32 	{%f565, %f566}, [%r110+1688];
	fma.rn.f32 	%f567, %f565, %f552, %f563;
	fma.rn.f32 	%f568, %f565, %f553, %f564;
	fma.rn.f32 	%f569, %f566, %f553, %f567;
	ld.shared.v2.f32 	{%f570, %f571}, [%r110+1720];
	fma.rn.f32 	%f572, %f570, %f554, %f568;
	fma.rn.f32 	%f573, %f571, %f554, %f569;
	fma.rn.f32 	%f574, %f571, %f555, %f572;
	ld.shared.v2.f32 	{%f575, %f576}, [%r110+1728];
	fma.rn.f32 	%f577, %f575, %f555, %f573;
	fma.rn.f32 	%f578, %f575, %f556, %f574;
	fma.rn.f32 	%f579, %f576, %f556, %f577;
	ld.shared.v2.f32 	{%f580, %f581}, [%r110+1760];
	fma.rn.f32 	%f582, %f580, %f557, %f578;
	fma.rn.f32 	%f583, %f581, %f557, %f579;
	fma.rn.f32 	%f584, %f581, %f558, %f582;
	ld.shared.v2.f32 	{%f585, %f586}, [%r110+1768];
	fma.rn.f32 	%f587, %f585, %f558, %f583;
	fma.rn.f32 	%f588, %f585, %f559, %f584;
	fma.rn.f32 	%f589, %f586, %f559, %f587;
	add.s32 	%r237, %r100, 21600;
	mul.wide.u32 	%rd279, %r237, 4;
	add.s64 	%rd280, %rd10, %rd279;
	ld.global.nc.f32 	%f590, [%rd280];
	add.s32 	%r238, %r100, 21760;
	mul.wide.u32 	%rd281, %r238, 4;
	add.s64 	%rd282, %rd10, %rd281;
	ld.global.nc.f32 	%f591, [%rd282];
	add.s32 	%r239, %r100, 21920;
	mul.wide.u32 	%rd283, %r239, 4;
	add.s64 	%rd284, %rd10, %rd283;
	ld.global.nc.f32 	%f592, [%rd284];
	add.s32 	%r240, %r100, 22080;
	mul.wide.u32 	%rd285, %r240, 4;
	add.s64 	%rd286, %rd10, %rd285;
	ld.global.nc.f32 	%f593, [%rd286];
	add.s32 	%r241, %r100, 22240;
	mul.wide.u32 	%rd287, %r241, 4;
	add.s64 	%rd288, %rd10, %rd287;
	ld.global.nc.f32 	%f594, [%rd288];
	add.s32 	%r242, %r100, 22400;
	mul.wide.u32 	%rd289, %r242, 4;
	add.s64 	%rd290, %rd10, %rd289;
	ld.global.nc.f32 	%f595, [%rd290];
	add.s32 	%r243, %r100, 22560;
	mul.wide.u32 	%rd291, %r243, 4;
	add.s64 	%rd292, %rd10, %rd291;
	ld.global.nc.f32 	%f596, [%rd292];
	add.s32 	%r244, %r100, 22720;
	mul.wide.u32 	%rd293, %r244, 4;
	add.s64 	%rd294, %rd10, %rd293;
	ld.global.nc.f32 	%f597, [%rd294];
	add.s32 	%r245, %r100, 22880;
	mul.wide.u32 	%rd295, %r245, 4;
	add.s64 	%rd296, %rd10, %rd295;
	ld.global.nc.f32 	%f598, [%rd296];
	ld.shared.v2.f32 	{%f599, %f600}, [%r110+1800];
	fma.rn.f32 	%f601, %f599, %f590, %f588;
	fma.rn.f32 	%f602, %f600, %f590, %f589;
	fma.rn.f32 	%f603, %f600, %f591, %f601;
	ld.shared.v2.f32 	{%f604, %f605}, [%r110+1808];
	fma.rn.f32 	%f606, %f604, %f591, %f602;
	fma.rn.f32 	%f607, %f604, %f592, %f603;
	fma.rn.f32 	%f608, %f605, %f592, %f606;
	ld.shared.v2.f32 	{%f609, %f610}, [%r110+1840];
	fma.rn.f32 	%f611, %f609, %f593, %f607;
	fma.rn.f32 	%f612, %f610, %f593, %f608;
	fma.rn.f32 	%f613, %f610, %f594, %f611;
	ld.shared.v2.f32 	{%f614, %f615}, [%r110+1848];
	fma.rn.f32 	%f616, %f614, %f594, %f612;
	fma.rn.f32 	%f617, %f614, %f595, %f613;
	fma.rn.f32 	%f618, %f615, %f595, %f616;
	ld.shared.v2.f32 	{%f619, %f620}, [%r110+1880];
	fma.rn.f32 	%f621, %f619, %f596, %f617;
	fma.rn.f32 	%f622, %f620, %f596, %f618;
	fma.rn.f32 	%f623, %f620, %f597, %f621;
	ld.shared.v2.f32 	{%f624, %f625}, [%r110+1888];
	fma.rn.f32 	%f626, %f624, %f597, %f622;
	fma.rn.f32 	%f1, %f624, %f598, %f623;
	fma.rn.f32 	%f2, %f625, %f598, %f626;
	sub.s32 	%r246, 7, %r45;
	min.s32 	%r99, %r246, 2;
	setp.eq.s32 	%p14, %r99, 1;
	@%p14 bra 	$L__BB1_21;
	setp.ne.s32 	%p15, %r99, 2;
	@%p15 bra 	$L__BB1_22;
	mul.lo.s32 	%r247, %r2, 7;
	mad.lo.s32 	%r248, %r5, 49, %r247;
	add.s32 	%r249, %r248, %r45;
	mul.wide.u32 	%rd297, %r249, 4;
	add.s64 	%rd298, %rd1, %rd297;
	atom.global.add.f32 	%f627, [%rd298], %f1;
	atom.global.add.f32 	%f628, [%rd298+4], %f2;
	bra.uni 	$L__BB1_22;
$L__BB1_21:
	mul.lo.s32 	%r250, %r2, 7;
	mad.lo.s32 	%r251, %r5, 49, %r250;
	add.s32 	%r252, %r251, %r45;
	mul.wide.u32 	%rd299, %r252, 4;
	add.s64 	%rd300, %rd1, %rd299;
	atom.global.add.f32 	%f629, [%rd300], %f1;
$L__BB1_22:
	ret;

}


// ===== COMPILED SASS (sm_100) =====

	.target	sm_100

	.elftype	@"ET_EXEC"


//--------------------- .note.nv.tkinfo           --------------------------
	.section	.note.nv.tkinfo,"",@"SHT_NOTE"
	.sectionflags	@"SHF_NOTE_NV_TKINFO"
	.tkinfo
        /*0018*/ 	.word	0x00000002
        /*0030*/ 	.string	""
        /*0030*/ 	.string	"ptxas"
        /*0030*/ 	.string	"Cuda compilation tools, release 13.0, V13.0.88"
        /*0030*/ 	.string	"Build cuda_13.0.r13.0/compiler.36424714_0"
        /*0030*/ 	.string	"-arch sm_100 -m 64 "



//--------------------- .note.nv.cuinfo           --------------------------
	.section	.note.nv.cuinfo,"",@"SHT_NOTE"
	.sectionflags	@"SHF_NOTE_NV_CUINFO"
        /*0018*/ 	.short	0x0002
        /*001a*/ 	.short	0x0064
        /*001c*/ 	.short	0x0082
	.zero		2


//--------------------- .nv.info                  --------------------------
	.section	.nv.info,"",@"SHT_CUDA_INFO"
	.align	4


	//----- nvinfo : EIATTR_REGCOUNT
	.align		4
        /*0000*/ 	.byte	0x04, 0x2f
        /*0002*/ 	.short	(.L_1 - .L_0)
	.align		4
.L_0:
        /*0004*/ 	.word	index@(default_function_kernel0)
        /*0008*/ 	.word	0x00000030


	//----- nvinfo : EIATTR_FRAME_SIZE
	.align		4
.L_1:
        /*000c*/ 	.byte	0x04, 0x11
        /*000e*/ 	.short	(.L_3 - .L_2)
	.align		4
.L_2:
        /*0010*/ 	.word	index@(default_function_kernel0)
        /*0014*/ 	.word	0x00000000


	//----- nvinfo : EIATTR_REGCOUNT
	.align		4
.L_3:
        /*0018*/ 	.byte	0x04, 0x2f
        /*001a*/ 	.short	(.L_5 - .L_4)
	.align		4
.L_4:
        /*001c*/ 	.word	index@(_Z6conv2dPfPKfS_)
        /*0020*/ 	.word	0x00000020


	//----- nvinfo : EIATTR_FRAME_SIZE
	.align		4
.L_5:
        /*0024*/ 	.byte	0x04, 0x11
        /*0026*/ 	.short	(.L_7 - .L_6)
	.align		4
.L_6:
        /*0028*/ 	.word	index@(_Z6conv2dPfPKfS_)
        /*002c*/ 	.word	0x00000000


	//----- nvinfo : EIATTR_MIN_STACK_SIZE
	.align		4
.L_7:
        /*0030*/ 	.byte	0x04, 0x12
        /*0032*/ 	.short	(.L_9 - .L_8)
	.align		4
.L_8:
        /*0034*/ 	.word	index@(_Z6conv2dPfPKfS_)
        /*0038*/ 	.word	0x00000000


	//----- nvinfo : EIATTR_MIN_STACK_SIZE
	.align		4
.L_9:
        /*003c*/ 	.byte	0x04, 0x12
        /*003e*/ 	.short	(.L_11 - .L_10)
	.align		4
.L_10:
        /*0040*/ 	.word	index@(default_function_kernel0)
        /*0044*/ 	.word	0x00000000
.L_11:


//--------------------- .nv.compat                --------------------------
	.section	.nv.compat,"",@"SHT_CUDA_COMPAT_INFO"
	.align	4
        /*0000*/ 	.byte	0x02, 0x09, 0x00, 0x00, 0x02, 0x02, 0x01, 0x00, 0x02, 0x05, 0x05, 0x00, 0x03, 0x07, 0x01, 0x01
        /*0010*/ 	.byte	0x02, 0x03, 0x00, 0x00, 0x02, 0x06, 0x01, 0x00, 0x04, 0x0b, 0x08, 0x00, 0x09, 0x00, 0x00, 0x00
        /*0020*/ 	.byte	0x00, 0x00, 0x00, 0x00


//--------------------- .nv.info._Z6conv2dPfPKfS_ --------------------------
	.section	.nv.info._Z6conv2dPfPKfS_,"",@"SHT_CUDA_INFO"
	.sectionflags	@""
	.align	4


	//----- nvinfo : EIATTR_CUDA_API_VERSION
	.align		4
        /*0000*/ 	.byte	0x04, 0x37
        /*0002*/ 	.short	(.L_13 - .L_12)
.L_12:
        /*0004*/ 	.word	0x00000082


	//----- nvinfo : EIATTR_KPARAM_INFO
	.align		4
.L_13:
        /*0008*/ 	.byte	0x04, 0x17
        /*000a*/ 	.short	(.L_15 - .L_14)
.L_14:
        /*000c*/ 	.word	0x00000000
        /*0010*/ 	.short	0x0002
        /*0012*/ 	.short	0x0010
        /*0014*/ 	.byte	0x00, 0xf5, 0x21, 0x00


	//----- nvinfo : EIATTR_KPARAM_INFO
	.align		4
.L_15:
        /*0018*/ 	.byte	0x04, 0x17
        /*001a*/ 	.short	(.L_17 - .L_16)
.L_16:
        /*001c*/ 	.word	0x00000000
        /*0020*/ 	.short	0x0001
        /*0022*/ 	.short	0x0008
        /*0024*/ 	.byte	0x00, 0xf5, 0x21, 0x00


	//----- nvinfo : EIATTR_KPARAM_INFO
	.align		4
.L_17:
        /*0028*/ 	.byte	0x04, 0x17
        /*002a*/ 	.short	(.L_19 - .L_18)
.L_18:
        /*002c*/ 	.word	0x00000000
        /*0030*/ 	.short	0x0000
        /*0032*/ 	.short	0x0000
        /*0034*/ 	.byte	0x00, 0xf5, 0x21, 0x00


	//----- nvinfo : EIATTR_SPARSE_MMA_MASK
	.align		4
.L_19:
        /*0038*/ 	.byte	0x03, 0x50
        /*003a*/ 	.short	0x0000


	//----- nvinfo : EIATTR_MAXREG_COUNT
	.align		4
        /*003c*/ 	.byte	0x03, 0x1b
        /*003e*/ 	.short	0x00ff


	//----- nvinfo : EIATTR_NUM_BARRIERS
	.align		4
        /*0040*/ 	.byte	0x02, 0x4c
        /*0042*/ 	.byte	0x01
	.zero		1


	//----- nvinfo : EIATTR_MERCURY_ISA_VERSION
	.align		4
        /*0044*/ 	.byte	0x03, 0x5f
        /*0046*/ 	.short	0x0101


	//----- nvinfo : EIATTR_VRC_CTA_INIT_COUNT
	.align		4
        /*0048*/ 	.byte	0x02, 0x4a
	.zero		1
	.zero		1


	//----- nvinfo : EIATTR_EXIT_INSTR_OFFSETS
	.align		4
        /*004c*/ 	.byte	0x04, 0x1c
        /*004e*/ 	.short	(.L_21 - .L_20)


	//   ....[0]....
.L_20:
        /*0050*/ 	.word	0x00004cc0


	//   ....[1]....
        /*0054*/ 	.word	0x00004d40


	//   ....[2]....
        /*0058*/ 	.word	0x00004db0


	//----- nvinfo : EIATTR_CRS_STACK_SIZE
	.align		4
.L_21:
        /*005c*/ 	.byte	0x04, 0x1e
        /*005e*/ 	.short	(.L_23 - .L_22)
.L_22:
        /*0060*/ 	.word	0x00000000


	//----- nvinfo : EIATTR_CBANK_PARAM_SIZE
	.align		4
.L_23:
        /*0064*/ 	.byte	0x03, 0x19
        /*0066*/ 	.short	0x0018


	//----- nvinfo : EIATTR_PARAM_CBANK
	.align		4
        /*0068*/ 	.byte	0x04, 0x0a
        /*006a*/ 	.short	(.L_25 - .L_24)
	.align		4
.L_24:
        /*006c*/ 	.word	index@(.nv.constant0._Z6conv2dPfPKfS_)
        /*0070*/ 	.short	0x0380
        /*0072*/ 	.short	0x0018


	//----- nvinfo : EIATTR_SW_WAR
	.align		4
.L_25:
        /*0074*/ 	.byte	0x04, 0x36
        /*0076*/ 	.short	(.L_27 - .L_26)
.L_26:
        /*0078*/ 	.word	0x00000008
.L_27:


//--------------------- .nv.info.default_function_kernel0 --------------------------
	.section	.nv.info.default_function_kernel0,"",@"SHT_CUDA_INFO"
	.sectionflags	@""
	.align	4


	//----- nvinfo : EIATTR_CUDA_API_VERSION
	.align		4
        /*0000*/ 	.byte	0x04, 0x37
        /*0002*/ 	.short	(.L_29 - .L_28)
.L_28:
        /*0004*/ 	.word	0x00000082


	//----- nvinfo : EIATTR_KPARAM_INFO
	.align		4
.L_29:
        /*0008*/ 	.byte	0x04, 0x17
        /*000a*/ 	.short	(.L_31 - .L_30)
.L_30:
        /*000c*/ 	.word	0x00000000
        /*0010*/ 	.short	0x0002
        /*0012*/ 	.short	0x0010
        /*0014*/ 	.byte	0x00, 0xf5, 0x21, 0x00


	//----- nvinfo : EIATTR_KPARAM_INFO
	.align		4
.L_31:
        /*0018*/ 	.byte	0x04, 0x17
        /*001a*/ 	.short	(.L_33 - .L_32)
.L_32:
        /*001c*/ 	.word	0x00000000
        /*0020*/ 	.short	0x0001
        /*0022*/ 	.short	0x0008
        /*0024*/ 	.byte	0x00, 0xf5, 0x21, 0x00


	//----- nvinfo : EIATTR_KPARAM_INFO
	.align		4
.L_33:
        /*0028*/ 	.byte	0x04, 0x17
        /*002a*/ 	.short	(.L_35 - .L_34)
.L_34:
        /*002c*/ 	.word	0x00000000
        /*0030*/ 	.short	0x0000
        /*0032*/ 	.short	0x0000
        /*0034*/ 	.byte	0x00, 0xf5, 0x21, 0x00


	//----- nvinfo : EIATTR_SPARSE_MMA_MASK
	.align		4
.L_35:
        /*0038*/ 	.byte	0x03, 0x50
        /*003a*/ 	.short	0x0000


	//----- nvinfo : EIATTR_MAXREG_COUNT
	.align		4
        /*003c*/ 	.byte	0x03, 0x1b
        /*003e*/ 	.short	0x00ff


	//----- nvinfo : EIATTR_NUM_BARRIERS
	.align		4
        /*0040*/ 	.byte	0x02, 0x4c
        /*0042*/ 	.byte	0x01
	.zero		1


	//----- nvinfo : EIATTR_MERCURY_ISA_VERSION
	.align		4
        /*0044*/ 	.byte	0x03, 0x5f
        /*0046*/ 	.short	0x0101


	//----- nvinfo : EIATTR_VRC_CTA_INIT_COUNT
	.align		4
        /*0048*/ 	.byte	0x02, 0x4a
	.zero		1
	.zero		1


	//----- nvinfo : EIATTR_EXIT_INSTR_OFFSETS
	.align		4
        /*004c*/ 	.byte	0x04, 0x1c
        /*004e*/ 	.short	(.L_37 - .L_36)


	//   ....[0]....
.L_36:
        /*0050*/ 	.word	0x00002ac0


	//----- nvinfo : EIATTR_CRS_STACK_SIZE
	.align		4
.L_37:
        /*0054*/ 	.byte	0x04, 0x1e
        /*0056*/ 	.short	(.L_39 - .L_38)
.L_38:
        /*0058*/ 	.word	0x00000000


	//----- nvinfo : EIATTR_CBANK_PARAM_SIZE
	.align		4
.L_39:
        /*005c*/ 	.byte	0x03, 0x19
        /*005e*/ 	.short	0x0018


	//----- nvinfo : EIATTR_PARAM_CBANK
	.align		4
        /*0060*/ 	.byte	0x04, 0x0a
        /*0062*/ 	.short	(.L_41 - .L_40)
	.align		4
.L_40:
        /*0064*/ 	.word	index@(.nv.constant0.default_function_kernel0)
        /*0068*/ 	.short	0x0380
        /*006a*/ 	.short	0x0018


	//----- nvinfo : EIATTR_SW_WAR
	.align		4
.L_41:
        /*006c*/ 	.byte	0x04, 0x36
        /*006e*/ 	.short	(.L_43 - .L_42)
.L_42:
        /*0070*/ 	.word	0x00000008
.L_43:


//--------------------- .nv.callgraph             --------------------------
	.section	.nv.callgraph,"",@"SHT_CUDA_CALLGRAPH"
	.align	4
	.sectionentsize	8
	.align		4
        /*0000*/ 	.word	0x00000000
	.align		4
        /*0004*/ 	.word	0xffffffff
	.align		4
        /*0008*/ 	.word	0x00000000
	.align		4
        /*000c*/ 	.word	0xfffffffe
	.align		4
        /*0010*/ 	.word	0x00000000
	.align		4
        /*0014*/ 	.word	0xfffffffd
	.align		4
        /*0018*/ 	.word	0x00000000
	.align		4
        /*001c*/ 	.word	0xfffffffc


//--------------------- .text._Z6conv2dPfPKfS_    --------------------------
	.section	.text._Z6conv2dPfPKfS_,"ax",@progbits
	.align	128
        .global         _Z6conv2dPfPKfS_
        .type           _Z6conv2dPfPKfS_,@function
        .size           _Z6conv2dPfPKfS_,(.L_x_58 - _Z6conv2dPfPKfS_)
        .other          _Z6conv2dPfPKfS_,@"STO_CUDA_ENTRY STV_DEFAULT"
_Z6conv2dPfPKfS_:
.text._Z6conv2dPfPKfS_:
[----:B------:R-:W-:Y:S01]  /*0000*/  LDC R1, c[0x0][0x37c] ;  /* 0x0000df00ff017b82 */ /* 0x000fe20000000800 */
[----:B------:R-:W0:Y:S01]  /*0010*/  S2R R8, SR_TID.X ;  /* 0x0000000000087919 */ /* 0x000e220000002100 */
[----:B------:R-:W-:Y:S01]  /*0020*/  BSSY.RECONVERGENT B0, `(.L_x_0) ;  /* 0x000004c000007945 */ /* 0x000fe20003800200 */
[----:B------:R-:W1:Y:S01]  /*0030*/  S2R R5, SR_CTAID.X ;  /* 0x0000000000057919 */ /* 0x000e620000002500 */
[C---:B0-----:R-:W-:Y:S02]  /*0040*/  LOP3.LUT R0, R8.reuse, 0xffff, RZ, 0xc0, !PT ;  /* 0x0000ffff08007812 */ /* 0x041fe400078ec0ff */
[----:B------:R-:W-:Y:S01]  /*0050*/  ISETP.GT.U32.AND P0, PT, R8, 0x1df, PT ;  /* 0x000001df0800780c */ /* 0x000fe20003f04070 */
[----:B-1----:R-:W-:-:S04]  /*0060*/  IMAD.HI.U32 R4, R5, -0x6db6db6d, RZ ;  /* 0x9249249305047827 */ /* 0x002fc800078e00ff */
[----:B------:R-:W-:Y:S01]  /*0070*/  IMAD R0, R0, 0x19a, RZ ;  /* 0x0000019a00007824 */ /* 0x000fe200078e02ff */
[----:B------:R-:W-:-:S04]  /*0080*/  SHF.R.U32.HI R4, RZ, 0x2, R4 ;  /* 0x00000002ff047819 */ /* 0x000fc80000011604 */
[----:B------:R-:W-:-:S04]  /*0090*/  SHF.R.U32.HI R0, RZ, 0x10, R0 ;  /* 0x00000010ff007819 */ /* 0x000fc80000011600 */
[----:B------:R-:W-:-:S05]  /*00a0*/  PRMT R2, R0, 0x9910, RZ ;  /* 0x0000991000027816 */ /* 0x000fca00000000ff */
[----:B------:R-:W-:-:S05]  /*00b0*/  IMAD R2, R2, 0xa0, RZ ;  /* 0x000000a002027824 */ /* 0x000fca00078e02ff */
[----:B------:R-:W-:-:S04]  /*00c0*/  IADD3 R2, PT, PT, RZ, -R2, RZ ;  /* 0x80000002ff027210 */ /* 0x000fc80007ffe0ff */
[----:B------:R-:W-:Y:S01]  /*00d0*/  PRMT R3, R2, 0x7710, RZ ;  /* 0x0000771002037816 */ /* 0x000fe200000000ff */
[----:B------:R-:W-:-:S03]  /*00e0*/  IMAD R2, R4, -0x7, R5 ;  /* 0xfffffff904027824 */ /* 0x000fc600078e0205 */
[----:B------:R-:W-:-:S04]  /*00f0*/  IADD3 R3, PT, PT, R3, R8, RZ ;  /* 0x0000000803037210 */ /* 0x000fc80007ffe0ff */
[----:B------:R-:W-:Y:S01]  /*0100*/  LOP3.LUT R3, R3, 0xffff, RZ, 0xc0, !PT ;  /* 0x0000ffff03037812 */ /* 0x000fe200078ec0ff */
[----:B------:R-:W-:Y:S06]  /*0110*/  @P0 BRA `(.L_x_1) ;  /* 0x0000000000f00947 */ /* 0x000fec0003800000 */
[----:B------:R-:W0:Y:S01]  /*0120*/  LDC R5, c[0x0][0x360] ;  /* 0x0000d800ff057b82 */ /* 0x000e220000000800 */
[----:B------:R-:W-:Y:S01]  /*0130*/  BSSY.RECONVERGENT B1, `(.L_x_2) ;  /* 0x000002a000017945 */ /* 0x000fe20003800200 */
[----:B0-----:R-:W0:Y:S01]  /*0140*/  I2F.U32.RP R12, R5 ;  /* 0x00000005000c7306 */ /* 0x001e220000209000 */
[----:B------:R-:W-:Y:S02]  /*0150*/  IADD3 R9, PT, PT, R8, R5, RZ ;  /* 0x0000000508097210 */ /* 0x000fe40007ffe0ff */
[----:B------:R-:W-:Y:S02]  /*0160*/  ISETP.NE.U32.AND P2, PT, R5, RZ, PT ;  /* 0x000000ff0500720c */ /* 0x000fe40003f45070 */
[C---:B------:R-:W-:Y:S02]  /*0170*/  ISETP.GE.U32.AND P0, PT, R9.reuse, 0x1e0, PT ;  /* 0x000001e00900780c */ /* 0x040fe40003f06070 */
[----:B------:R-:W-:Y:S02]  /*0180*/  VIMNMX.U32 R10, PT, PT, R9, 0x1e0, !PT ;  /* 0x000001e0090a7848 */ /* 0x000fe40007fe0000 */
[----:B------:R-:W-:-:S04]  /*0190*/  SEL R11, RZ, 0x1, P0 ;  /* 0x00000001ff0b7807 */ /* 0x000fc80000000000 */
[----:B------:R-:W-:Y:S01]  /*01a0*/  IADD3 R10, PT, PT, R10, -R9, -R11 ;  /* 0x800000090a0a7210 */ /* 0x000fe20007ffe80b */
[----:B0-----:R-:W0:Y:S02]  /*01b0*/  MUFU.RCP R12, R12 ;  /* 0x0000000c000c7308 */ /* 0x001e240000001000 */
[----:B0-----:R-:W-:-:S06]  /*01c0*/  IADD3 R6, PT, PT, R12, 0xffffffe, RZ ;  /* 0x0ffffffe0c067810 */ /* 0x001fcc0007ffe0ff */
[----:B------:R0:W1:Y:S02]  /*01d0*/  F2I.FTZ.U32.TRUNC.NTZ R7, R6 ;  /* 0x0000000600077305 */ /* 0x000064000021f000 */
[----:B0-----:R-:W-:Y:S01]  /*01e0*/  HFMA2 R6, -RZ, RZ, 0, 0 ;  /* 0x00000000ff067431 */ /* 0x001fe200000001ff */
[----:B-1----:R-:W-:-:S05]  /*01f0*/  IADD3 R14, PT, PT, RZ, -R7, RZ ;  /* 0x80000007ff0e7210 */ /* 0x002fca0007ffe0ff */
[----:B------:R-:W-:-:S04]  /*0200*/  IMAD R13, R14, R5, RZ ;  /* 0x000000050e0d7224 */ /* 0x000fc800078e02ff */
[----:B------:R-:W-:-:S06]  /*0210*/  IMAD.HI.U32 R7, R7, R13, R6 ;  /* 0x0000000d07077227 */ /* 0x000fcc00078e0006 */
[----:B------:R-:W-:-:S05]  /*0220*/  IMAD.HI.U32 R6, R7, R10, RZ ;  /* 0x0000000a07067227 */ /* 0x000fca00078e00ff */
[----:B------:R-:W-:-:S05]  /*0230*/  IADD3 R7, PT, PT, -R6, RZ, RZ ;  /* 0x000000ff06077210 */ /* 0x000fca0007ffe1ff */
[----:B------:R-:W-:-:S05]  /*0240*/  IMAD R10, R5, R7, R10 ;  /* 0x00000007050a7224 */ /* 0x000fca00078e020a */
[----:B------:R-:W-:-:S13]  /*0250*/  ISETP.GE.U32.AND P0, PT, R10, R5, PT ;  /* 0x000000050a00720c */ /* 0x000fda0003f06070 */
[-C--:B------:R-:W-:Y:S02]  /*0260*/  @P0 IADD3 R10, PT, PT, R10, -R5.reuse, RZ ;  /* 0x800000050a0a0210 */ /* 0x080fe40007ffe0ff */
[----:B------:R-:W-:Y:S02]  /*0270*/  @P0 IADD3 R6, PT, PT, R6, 0x1, RZ ;  /* 0x0000000106060810 */ /* 0x000fe40007ffe0ff */
[----:B------:R-:W-:-:S13]  /*0280*/  ISETP.GE.U32.AND P1, PT, R10, R5, PT ;  /* 0x000000050a00720c */ /* 0x000fda0003f26070 */
[----:B------:R-:W-:Y:S02]  /*0290*/  @P1 IADD3 R6, PT, PT, R6, 0x1, RZ ;  /* 0x0000000106061810 */ /* 0x000fe40007ffe0ff */
[----:B------:R-:W-:-:S04]  /*02a0*/  @!P2 LOP3.LUT R6, RZ, R5, RZ, 0x33, !PT ;  /* 0x00000005ff06a212 */ /* 0x000fc800078e33ff */
[----:B------:R-:W-:-:S04]  /*02b0*/  IADD3 R6, PT, PT, R11, R6, RZ ;  /* 0x000000060b067210 */ /* 0x000fc80007ffe0ff */
[C---:B------:R-:W-:Y:S02]  /*02c0*/  LOP3.LUT R7, R6.reuse, 0x3, RZ, 0xc0, !PT ;  /* 0x0000000306077812 */ /* 0x040fe400078ec0ff */
[----:B------:R-:W-:Y:S02]  /*02d0*/  ISETP.GE.U32.AND P1, PT, R6, 0x3, PT ;  /* 0x000000030600780c */ /* 0x000fe40003f26070 */
[----:B------:R-:W-:-:S13]  /*02e0*/  ISETP.NE.AND P0, PT, R7, 0x3, PT ;  /* 0x000000030700780c */ /* 0x000fda0003f05270 */
[----:B------:R-:W-:Y:S05]  /*02f0*/  @!P0 BRA `(.L_x_3) ;  /* 0x0000000000348947 */ /* 0x000fea0003800000 */
[----:B------:R-:W0:Y:S01]  /*0300*/  S2UR UR5, SR_CgaCtaId ;  /* 0x00000000000579c3 */ /* 0x000e220000008800 */
[----:B------:R-:W-:Y:S01]  /*0310*/  UMOV UR4, 0x400 ;  /* 0x0000040000047882 */ /* 0x000fe20000000000 */
[----:B------:R-:W-:-:S04]  /*0320*/  IADD3 R6, PT, PT, R6, 0x1, RZ ;  /* 0x0000000106067810 */ /* 0x000fc80007ffe0ff */
[----:B------:R-:W-:-:S04]  /*0330*/  LOP3.LUT R6, R6, 0x3, RZ, 0xc0, !PT ;  /* 0x0000000306067812 */ /* 0x000fc800078ec0ff */
[----:B------:R-:W-:Y:S01]  /*0340*/  IADD3 R7, PT, PT, -R6, RZ, RZ ;  /* 0x000000ff06077210 */ /* 0x000fe20007ffe1ff */
[----:B0-----:R-:W-:-:S06]  /*0350*/  ULEA UR4, UR5, UR4, 0x18 ;  /* 0x0000000405047291 */ /* 0x001fcc000f8ec0ff */
[----:B------:R-:W-:Y:S01]  /*0360*/  LEA R10, R8, UR4, 0x2 ;  /* 0x00000004080a7c11 */ /* 0x000fe2000f8e10ff */
[----:B------:R-:W-:-:S07]  /*0370*/  IMAD R8, R6, R5, R8 ;  /* 0x0000000506087224 */ /* 0x000fce00078e0208 */
.L_x_4:
[----:B------:R-:W-:Y:S01]  /*0380*/  IADD3 R7, PT, PT, R7, 0x1, RZ ;  /* 0x0000000107077810 */ /* 0x000fe20007ffe0ff */
[----:B------:R0:W-:Y:S03]  /*0390*/  STS [R10], RZ ;  /* 0x000000ff0a007388 */ /* 0x0001e60000000800 */
[----:B------:R-:W-:Y:S02]  /*03a0*/  ISETP.NE.AND P0, PT, R7, RZ, PT ;  /* 0x000000ff0700720c */ /* 0x000fe40003f05270 */
[----:B0-----:R-:W-:-:S11]  /*03b0*/  LEA R10, R5, R10, 0x2 ;  /* 0x0000000a050a7211 */ /* 0x001fd600078e10ff */
[----:B------:R-:W-:Y:S05]  /*03c0*/  @P0 BRA `(.L_x_4) ;  /* 0xfffffffc00ec0947 */ /* 0x000fea000383ffff */
.L_x_3:
[----:B------:R-:W-:Y:S05]  /*03d0*/  BSYNC.RECONVERGENT B1 ;  /* 0x0000000000017941 */ /* 0x000fea0003800200 */
.L_x_2:
[----:B------:R-:W-:Y:S05]  /*03e0*/  @!P1 BRA `(.L_x_1) ;  /* 0x00000000003c9947 */ /* 0x000fea0003800000 */
[----:B------:R-:W0:Y:S01]  /*03f0*/  S2UR UR5, SR_CgaCtaId ;  /* 0x00000000000579c3 */ /* 0x000e220000008800 */
[----:B------:R-:W-:Y:S02]  /*0400*/  UMOV UR4, 0x400 ;  /* 0x0000040000047882 */ /* 0x000fe40000000000 */
[----:B0-----:R-:W-:-:S06]  /*0410*/  ULEA UR4, UR5, UR4, 0x18 ;  /* 0x0000000405047291 */ /* 0x001fcc000f8ec0ff */
[----:B------:R-:W-:-:S07]  /*0420*/  LEA R6, R8, UR4, 0x2 ;  /* 0x0000000408067c11 */ /* 0x000fce000f8e10ff */
.L_x_5:
[CC--:B-1----:R-:W-:Y:S01]  /*0430*/  LEA R7, R5.reuse, R6.reuse, 0x2 ;  /* 0x0000000605077211 */ /* 0x0c2fe200078e10ff */
[C---:B------:R-:W-:Y:S01]  /*0440*/  IMAD R10, R5.reuse, 0xc, R6 ;  /* 0x0000000c050a7824 */ /* 0x040fe200078e0206 */
[C---:B------:R-:W-:Y:S01]  /*0450*/  LEA R9, R5.reuse, R6, 0x3 ;  /* 0x0000000605097211 */ /* 0x040fe200078e18ff */
[----:B------:R0:W-:Y:S01]  /*0460*/  STS [R6], RZ ;  /* 0x000000ff06007388 */ /* 0x0001e20000000800 */
[----:B------:R-:W-:-:S03]  /*0470*/  LEA R8, R5, R8, 0x2 ;  /* 0x0000000805087211 */ /* 0x000fc600078e10ff */
[----:B------:R1:W-:Y:S01]  /*0480*/  STS [R7], RZ ;  /* 0x000000ff07007388 */ /* 0x0003e20000000800 */
[----:B------:R-:W-:-:S03]  /*0490*/  ISETP.GE.U32.AND P0, PT, R8, 0x1e0, PT ;  /* 0x000001e00800780c */ /* 0x000fc60003f06070 */
[----:B------:R1:W-:Y:S01]  /*04a0*/  STS [R9], RZ ;  /* 0x000000ff09007388 */ /* 0x0003e20000000800 */
[----:B0-----:R-:W-:-:S03]  /*04b0*/  LEA R6, R5, R6, 0x4 ;  /* 0x0000000605067211 */ /* 0x001fc600078e20ff */
[----:B------:R1:W-:Y:S06]  /*04c0*/  STS [R10], RZ ;  /* 0x000000ff0a007388 */ /* 0x0003ec0000000800 */
[----:B------:R-:W-:Y:S05]  /*04d0*/  @!P0 BRA `(.L_x_5) ;  /* 0xfffffffc00d48947 */ /* 0x000fea000383ffff */
.L_x_1:
[----:B------:R-:W-:Y:S05]  /*04e0*/  BSYNC.RECONVERGENT B0 ;  /* 0x0000000000007941 */ /* 0x000fea0003800200 */
.L_x_0:
[----:B------:R-:W-:Y:S01]  /*04f0*/  BAR.SYNC.DEFER_BLOCKING 0x0 ;  /* 0x0000000000007b1d */ /* 0x000fe20000010000 */
[C---:B------:R-:W-:Y:S02]  /*0500*/  ISETP.NE.AND P0, PT, R2.reuse, RZ, PT ;  /* 0x000000ff0200720c */ /* 0x040fe40003f05270 */
[C---:B------:R-:W-:Y:S02]  /*0510*/  VIMNMX.U32 R5, PT, PT, R2.reuse, 0x5, PT ;  /* 0x0000000502057848 */ /* 0x040fe40003fe0000 */
[----:B------:R-:W-:Y:S01]  /*0520*/  VIMNMX.U32 R16, PT, PT, R2, 0x1, !PT ;  /* 0x0000000102107848 */ /* 0x000fe20007fe0000 */
[----:B------:R-:W0:Y:S01]  /*0530*/  LDCU.64 UR6, c[0x0][0x358] ;  /* 0x00006b00ff0677ac */ /* 0x000e220008000a00 */
[----:B------:R-:W-:Y:S02]  /*0540*/  IADD3 R6, PT, PT, R5, 0x2, RZ ;  /* 0x0000000205067810 */ /* 0x000fe40007ffe0ff */
[----:B------:R-:W-:-:S05]  /*0550*/  IADD3 R5, PT, PT, R16, -0x1, RZ ;  /* 0xffffffff10057810 */ /* 0x000fca0007ffe0ff */
[----:B------:R-:W-:Y:S05]  /*0560*/  @P0 BRA `(.L_x_6) ;  /* 0x0000000800780947 */ /* 0x000fea0003800000 */
[----:B-1----:R-:W-:Y:S01]  /*0570*/  MOV R7, 0x7 ;  /* 0x0000000700077802 */ /* 0x002fe20000000f00 */
[----:B------:R-:W-:Y:S01]  /*0580*/  BSSY.RECONVERGENT B1, `(.L_x_7) ;  /* 0x000009b000017945 */ /* 0x000fe20003800200 */
[----:B------:R-:W-:Y:S02]  /*0590*/  IADD3 R18, PT, PT, -R5, R6, RZ ;  /* 0x0000000605127210 */ /* 0x000fe40007ffe1ff */
[----:B------:R-:W-:Y:S01]  /*05a0*/  MOV R5, R0 ;  /* 0x0000000000057202 */ /* 0x000fe20000000f00 */
[----:B------:R-:W-:Y:S01]  /*05b0*/  IMAD R16, R16, R7, -0x7 ;  /* 0xfffffff910107424 */ /* 0x000fe200078e0207 */
[----:B------:R-:W-:-:S07]  /*05c0*/  LEA R18, R18, -R18, 0x3 ;  /* 0x8000001212127211 */ /* 0x000fce00078e18ff */
.L_x_15:
[----:B------:R-:W-:Y:S01]  /*05d0*/  ISETP.GT.U32.AND P0, PT, R18, R3, PT ;  /* 0x000000031200720c */ /* 0x000fe20003f04070 */
[----:B------:R-:W-:-:S12]  /*05e0*/  BSSY.RECONVERGENT B0, `(.L_x_8) ;  /* 0x0000091000007945 */ /* 0x000fd80003800200 */
[----:B-12---:R-:W-:Y:S05]  /*05f0*/  @!P0 BRA `(.L_x_9) ;  /* 0x00000008003c8947 */ /* 0x006fea0003800000 */
[----:B------:R-:W-:Y:S02]  /*0600*/  ISETP.GE.U32.AND P2, PT, R3, R18, PT ;  /* 0x000000120300720c */ /* 0x000fe40003f46070 */
[----:B------:R-:W-:Y:S02]  /*0610*/  LEA R17, R4, R5, 0x4 ;  /* 0x0000000504117211 */ /* 0x000fe400078e20ff */
[----:B------:R-:W-:-:S03]  /*0620*/  MOV R21, R3 ;  /* 0x0000000300157202 */ /* 0x000fc60000000f00 */
[----:B------:R-:W-:-:S06]  /*0630*/  IMAD R17, R17, 0x31, R16 ;  /* 0x0000003111117824 */ /* 0x000fcc00078e0210 */
[----:B------:R-:W1:Y:S01]  /*0640*/  @P2 LDC.64 R6, c[0x0][0x380] ;  /* 0x0000e000ff062b82 */ /* 0x000e620000000a00 */
[----:B------:R-:W-:-:S05]  /*0650*/  @P2 IADD3 R9, PT, PT, R17, R21, RZ ;  /* 0x0000001511092210 */ /* 0x000fca0007ffe0ff */
[----:B-1----:R-:W-:-:S06]  /*0660*/  @P2 IMAD.WIDE.U32 R6, R9, 0x4, R6 ;  /* 0x0000000409062825 */ /* 0x002fcc00078e0006 */
[----:B0-----:R0:W2:Y:S01]  /*0670*/  @P2 LDG.E.CONSTANT R6, desc[UR6][R6.64] ;  /* 0x0000000606062981 */ /* 0x0010a2000c1e9900 */
[C---:B------:R-:W-:Y:S01]  /*0680*/  @P2 IMAD.HI.U32 R8, R21.reuse, 0x24924925, RZ ;  /* 0x2492492515082827 */ /* 0x040fe200078e00ff */
[----:B------:R-:W-:Y:S01]  /*0690*/  @P2 MOV R11, 0x400 ;  /* 0x00000400000b2802 */ /* 0x000fe20000000f00 */
[----:B------:R-:W-:Y:S01]  /*06a0*/  BSSY.RECONVERGENT B2, `(.L_x_10) ;  /* 0x000004d000027945 */ /* 0x000fe20003800200 */
[----:B------:R-:W1:Y:S01]  /*06b0*/  @P2 S2R R12, SR_CgaCtaId ;  /* 0x00000000000c2919 */ /* 0x000e620000008800 */
[----:B------:R-:W-:Y:S02]  /*06c0*/  PLOP3.LUT P0, PT, P2, PT, PT, 0x8, 0x80 ;  /* 0x000000000080781c */ /* 0x000fe4000170e170 */
[----:B------:R-:W-:-:S04]  /*06d0*/  @P2 IADD3 R9, PT, PT, R21, -R8, RZ ;  /* 0x8000000815092210 */ /* 0x000fc80007ffe0ff */
[----:B------:R-:W-:-:S04]  /*06e0*/  @P2 LEA.HI R9, R9, R8, RZ, 0x1f ;  /* 0x0000000809092211 */ /* 0x000fc800078ff8ff */
[----:B------:R-:W-:-:S05]  /*06f0*/  @P2 SHF.R.U32.HI R8, RZ, 0x2, R9 ;  /* 0x00000002ff082819 */ /* 0x000fca0000011609 */
[----:B------:R-:W-:Y:S01]  /*0700*/  @P2 IMAD R10, R8, -0x7, R21 ;  /* 0xfffffff9080a2824 */ /* 0x000fe200078e0215 */
[----:B------:R-:W-:-:S03]  /*0710*/  @P2 IADD3 R21, PT, PT, R21, 0xa0, RZ ;  /* 0x000000a015152810 */ /* 0x000fc60007ffe0ff */
[----:B------:R-:W-:Y:S01]  /*0720*/  @P2 IMAD R9, R5, 0x1e, R10 ;  /* 0x0000001e05092824 */ /* 0x000fe200078e020a */
[CC--:B------:R-:W-:Y:S02]  /*0730*/  ISETP.GT.U32.AND P1, PT, R18.reuse, R21.reuse, PT ;  /* 0x000000151200720c */ /* 0x0c0fe40003f24070 */
[----:B0-----:R-:W-:Y:S01]  /*0740*/  IADD3 R7, PT, PT, R18, -R21, RZ ;  /* 0x8000001512077210 */ /* 0x001fe20007ffe0ff */
[----:B------:R-:W-:-:S03]  /*0750*/  @P2 IMAD R9, R8, 0xa, R9 ;  /* 0x0000000a08092824 */ /* 0x000fc600078e0209 */
[----:B------:R-:W-:Y:S02]  /*0760*/  ISETP.LE.U32.OR P1, PT, R7, 0x1e0, !P1 ;  /* 0x000001e00700780c */ /* 0x000fe40004f23470 */
[----:B-1----:R-:W-:-:S04]  /*0770*/  @P2 LEA R12, R12, R11, 0x18 ;  /* 0x0000000b0c0c2211 */ /* 0x002fc800078ec0ff */
[----:B------:R-:W-:-:S05]  /*0780*/  @P2 LEA R9, R9, R12, 0x2 ;  /* 0x0000000c09092211 */ /* 0x000fca00078e10ff */
[----:B--2---:R0:W-:Y:S02]  /*0790*/  @P2 STS [R9+0x2c], R6 ;  /* 0x00002c0609002388 */ /* 0x0041e40000000800 */
[----:B------:R-:W-:Y:S05]  /*07a0*/  @P1 BRA `(.L_x_11) ;  /* 0x0000000000f01947 */ /* 0x000fea0003800000 */
[----:B0-----:R-:W0:Y:S01]  /*07b0*/  S2R R9, SR_CgaCtaId ;  /* 0x0000000000097919 */ /* 0x001e220000008800 */
[----:B------:R-:W1:Y:S01]  /*07c0*/  LDC.64 R6, c[0x0][0x380] ;  /* 0x0000e000ff067b82 */ /* 0x000e620000000a00 */
[----:B------:R-:W-:Y:S02]  /*07d0*/  MOV R20, 0x400 ;  /* 0x0000040000147802 */ /* 0x000fe40000000f00 */
[----:B------:R-:W-:Y:S02]  /*07e0*/  PLOP3.LUT P0, PT, PT, PT, PT, 0x8, 0x80 ;  /* 0x000000000080781c */ /* 0x000fe40003f0e170 */
[----:B------:R-:W-:Y:S02]  /*07f0*/  IADD3 R19, PT, PT, R18, -0x1e0, RZ ;  /* 0xfffffe2012137810 */ /* 0x000fe40007ffe0ff */
[----:B0-----:R-:W-:-:S09]  /*0800*/  LEA R20, R9, R20, 0x18 ;  /* 0x0000001409147211 */ /* 0x001fd200078ec0ff */
.L_x_12:
[C---:B------:R-:W-:Y:S02]  /*0810*/  IADD3 R24, PT, PT, R21.reuse, 0xa0, RZ ;  /* 0x000000a015187810 */ /* 0x040fe40007ffe0ff */
[C---:B------:R-:W-:Y:S02]  /*0820*/  IADD3 R22, PT, PT, R21.reuse, 0x140, RZ ;  /* 0x0000014015167810 */ /* 0x040fe40007ffe0ff */
[----:B------:R-:W-:Y:S02]  /*0830*/  IADD3 R26, PT, PT, R21, 0x1e0, RZ ;  /* 0x000001e0151a7810 */ /* 0x000fe40007ffe0ff */
[C---:B--2---:R-:W-:Y:S02]  /*0840*/  IADD3 R9, PT, PT, R17.reuse, R21, RZ ;  /* 0x0000001511097210 */ /* 0x044fe40007ffe0ff */
[C---:B------:R-:W-:Y:S02]  /*0850*/  IADD3 R11, PT, PT, R17.reuse, R24, RZ ;  /* 0x00000018110b7210 */ /* 0x040fe40007ffe0ff */
[----:B------:R-:W-:Y:S01]  /*0860*/  IADD3 R13, PT, PT, R17, R22, RZ ;  /* 0x00000016110d7210 */ /* 0x000fe20007ffe0ff */
[----:B-1----:R-:W-:Y:S01]  /*0870*/  IMAD.WIDE.U32 R8, R9, 0x4, R6 ;  /* 0x0000000409087825 */ /* 0x002fe200078e0006 */
[----:B------:R-:W-:-:S03]  /*0880*/  IADD3 R15, PT, PT, R17, R26, RZ ;  /* 0x0000001a110f7210 */ /* 0x000fc60007ffe0ff */
[--C-:B------:R-:W-:Y:S02]  /*0890*/  IMAD.WIDE.U32 R10, R11, 0x4, R6.reuse ;  /* 0x000000040b0a7825 */ /* 0x100fe400078e0006 */
[----:B------:R0:W2:Y:S02]  /*08a0*/  LDG.E.CONSTANT R8, desc[UR6][R8.64] ;  /* 0x0000000608087981 */ /* 0x0000a4000c1e9900 */
[--C-:B------:R-:W-:Y:S02]  /*08b0*/  IMAD.WIDE.U32 R12, R13, 0x4, R6.reuse ;  /* 0x000000040d0c7825 */ /* 0x100fe400078e0006 */
[----:B------:R1:W3:Y:S02]  /*08c0*/  LDG.E.CONSTANT R10, desc[UR6][R10.64] ;  /* 0x000000060a0a7981 */ /* 0x0002e4000c1e9900 */
[----:B------:R-:W-:Y:S02]  /*08d0*/  IMAD.WIDE.U32 R14, R15, 0x4, R6 ;  /* 0x000000040f0e7825 */ /* 0x000fe400078e0006 */
[----:B------:R4:W5:Y:S04]  /*08e0*/  LDG.E.CONSTANT R12, desc[UR6][R12.64] ;  /* 0x000000060c0c7981 */ /* 0x000968000c1e9900 */
[----:B------:R4:W5:Y:S01]  /*08f0*/  LDG.E.CONSTANT R14, desc[UR6][R14.64] ;  /* 0x000000060e0e7981 */ /* 0x000962000c1e9900 */
[----:B------:R-:W-:-:S04]  /*0900*/  IMAD.HI.U32 R28, R21, 0x24924925, RZ ;  /* 0x24924925151c7827 */ /* 0x000fc800078e00ff */
[----:B------:R-:W-:Y:S01]  /*0910*/  IMAD.HI.U32 R29, R22, 0x24924925, RZ ;  /* 0x24924925161d7827 */ /* 0x000fe200078e00ff */
[----:B------:R-:W-:-:S03]  /*0920*/  IADD3 R23, PT, PT, -R28, R21, RZ ;  /* 0x000000151c177210 */ /* 0x000fc60007ffe1ff */
[----:B------:R-:W-:Y:S01]  /*0930*/  IMAD.HI.U32 R25, R24, 0x24924925, RZ ;  /* 0x2492492518197827 */ /* 0x000fe200078e00ff */
[----:B0-----:R-:W-:Y:S02]  /*0940*/  IADD3 R9, PT, PT, R22, -R29, RZ ;  /* 0x8000001d16097210 */ /* 0x001fe40007ffe0ff */
[----:B------:R-:W-:Y:S01]  /*0950*/  LEA.HI R28, R23, R28, RZ, 0x1f ;  /* 0x0000001c171c7211 */ /* 0x000fe200078ff8ff */
[----:B-1----:R-:W-:Y:S01]  /*0960*/  IMAD.HI.U32 R11, R26, 0x24924925, RZ ;  /* 0x249249251a0b7827 */ /* 0x002fe200078e00ff */
[----:B------:R-:W-:Y:S02]  /*0970*/  IADD3 R27, PT, PT, R24, -R25, RZ ;  /* 0x80000019181b7210 */ /* 0x000fe40007ffe0ff */
[----:B----4-:R-:W-:Y:S02]  /*0980*/  LEA.HI R13, R9, R29, RZ, 0x1f ;  /* 0x0000001d090d7211 */ /* 0x010fe400078ff8ff */
[----:B------:R-:W-:Y:S02]  /*0990*/  SHF.R.U32.HI R28, RZ, 0x2, R28 ;  /* 0x00000002ff1c7819 */ /* 0x000fe4000001161c */
[----:B------:R-:W-:-:S02]  /*09a0*/  IADD3 R9, PT, PT, R26, -R11, RZ ;  /* 0x8000000b1a097210 */ /* 0x000fc40007ffe0ff */
[----:B------:R-:W-:Y:S02]  /*09b0*/  LEA.HI R23, R27, R25, RZ, 0x1f ;  /* 0x000000191b177211 */ /* 0x000fe400078ff8ff */
[----:B------:R-:W-:Y:S01]  /*09c0*/  LEA.HI R25, R9, R11, RZ, 0x1f ;  /* 0x0000000b09197211 */ /* 0x000fe200078ff8ff */
[----:B------:R-:W-:Y:S01]  /*09d0*/  IMAD R11, R28, -0x7, R21 ;  /* 0xfffffff91c0b7824 */ /* 0x000fe200078e0215 */
[----:B------:R-:W-:Y:S02]  /*09e0*/  SHF.R.U32.HI R9, RZ, 0x2, R23 ;  /* 0x00000002ff097819 */ /* 0x000fe40000011617 */
[----:B------:R-:W-:Y:S01]  /*09f0*/  SHF.R.U32.HI R13, RZ, 0x2, R13 ;  /* 0x00000002ff0d7819 */ /* 0x000fe2000001160d */
[----:B------:R-:W-:Y:S01]  /*0a00*/  IMAD R15, R5, 0x1e, R11 ;  /* 0x0000001e050f7824 */ /* 0x000fe200078e020b */
[----:B------:R-:W-:Y:S01]  /*0a10*/  SHF.R.U32.HI R11, RZ, 0x2, R25 ;  /* 0x00000002ff0b7819 */ /* 0x000fe20000011619 */
[----:B------:R-:W-:Y:S02]  /*0a20*/  IMAD R24, R9, -0x7, R24 ;  /* 0xfffffff909187824 */ /* 0x000fe400078e0218 */
[----:B------:R-:W-:-:S02]  /*0a30*/  IMAD R22, R13, -0x7, R22 ;  /* 0xfffffff90d167824 */ /* 0x000fc400078e0216 */
[----:B------:R-:W-:Y:S02]  /*0a40*/  IMAD R26, R11, -0x7, R26 ;  /* 0xfffffff90b1a7824 */ /* 0x000fe400078e021a */
[C---:B------:R-:W-:Y:S02]  /*0a50*/  IMAD R24, R5.reuse, 0x1e, R24 ;  /* 0x0000001e05187824 */ /* 0x040fe400078e0218 */
[C---:B------:R-:W-:Y:S02]  /*0a60*/  IMAD R22, R5.reuse, 0x1e, R22 ;  /* 0x0000001e05167824 */ /* 0x040fe400078e0216 */
[----:B------:R-:W-:Y:S02]  /*0a70*/  IMAD R26, R5, 0x1e, R26 ;  /* 0x0000001e051a7824 */ /* 0x000fe400078e021a */
[----:B------:R-:W-:Y:S02]  /*0a80*/  IMAD R15, R28, 0xa, R15 ;  /* 0x0000000a1c0f7824 */ /* 0x000fe400078e020f */
[----:B------:R-:W-:-:S02]  /*0a90*/  IMAD R9, R9, 0xa, R24 ;  /* 0x0000000a09097824 */ /* 0x000fc400078e0218 */
[----:B------:R-:W-:Y:S02]  /*0aa0*/  IMAD R13, R13, 0xa, R22 ;  /* 0x0000000a0d0d7824 */ /* 0x000fe400078e0216 */
[----:B------:R-:W-:Y:S01]  /*0ab0*/  IMAD R11, R11, 0xa, R26 ;  /* 0x0000000a0b0b7824 */ /* 0x000fe200078e021a */
[-C--:B------:R-:W-:Y:S02]  /*0ac0*/  LEA R15, R15, R20.reuse, 0x2 ;  /* 0x000000140f0f7211 */ /* 0x080fe400078e10ff */
[-C--:B------:R-:W-:Y:S02]  /*0ad0*/  LEA R9, R9, R20.reuse, 0x2 ;  /* 0x0000001409097211 */ /* 0x080fe400078e10ff */
[-C--:B------:R-:W-:Y:S02]  /*0ae0*/  LEA R13, R13, R20.reuse, 0x2 ;  /* 0x000000140d0d7211 */ /* 0x080fe400078e10ff */
[----:B------:R-:W-:Y:S02]  /*0af0*/  LEA R11, R11, R20, 0x2 ;  /* 0x000000140b0b7211 */ /* 0x000fe400078e10ff */
[----:B------:R-:W-:-:S04]  /*0b00*/  IADD3 R21, PT, PT, R21, 0x280, RZ ;  /* 0x0000028015157810 */ /* 0x000fc80007ffe0ff */
[----:B------:R-:W-:Y:S01]  /*0b10*/  ISETP.GE.U32.AND P1, PT, R21, R19, PT ;  /* 0x000000131500720c */ /* 0x000fe20003f26070 */
[----:B--2---:R2:W-:Y:S04]  /*0b20*/  STS [R15+0x2c], R8 ;  /* 0x00002c080f007388 */ /* 0x0045e80000000800 */
[----:B---3--:R2:W-:Y:S04]  /*0b30*/  STS [R9+0x2c], R10 ;  /* 0x00002c0a09007388 */ /* 0x0085e80000000800 */
[----:B-----5:R2:W-:Y:S04]  /*0b40*/  STS [R13+0x2c], R12 ;  /* 0x00002c0c0d007388 */ /* 0x0205e80000000800 */
[----:B------:R2:W-:Y:S01]  /*0b50*/  STS [R11+0x2c], R14 ;  /* 0x00002c0e0b007388 */ /* 0x0005e20000000800 */
[----:B------:R-:W-:Y:S05]  /*0b60*/  @!P1 BRA `(.L_x_12) ;  /* 0xfffffffc00289947 */ /* 0x000fea000383ffff */
.L_x_11:
[----:B------:R-:W-:Y:S05]  /*0b70*/  BSYNC.RECONVERGENT B2 ;  /* 0x0000000000027941 */ /* 0x000fea0003800200 */
.L_x_10:
[CC--:B------:R-:W-:Y:S01]  /*0b80*/  ISETP.GT.U32.AND P1, PT, R18.reuse, R21.reuse, PT ;  /* 0x000000151200720c */ /* 0x0c0fe20003f24070 */
[----:B------:R-:W-:Y:S01]  /*0b90*/  BSSY.RECONVERGENT B2, `(.L_x_13) ;  /* 0x0000023000027945 */ /* 0x000fe20003800200 */
[----:B0-----:R-:W-:-:S04]  /*0ba0*/  IADD3 R6, PT, PT, R18, -R21, RZ ;  /* 0x8000001512067210 */ /* 0x001fc80007ffe0ff */
[----:B------:R-:W-:-:S13]  /*0bb0*/  ISETP.LE.U32.OR P1, PT, R6, 0xa0, !P1 ;  /* 0x000000a00600780c */ /* 0x000fda0004f23470 */
[----:B------:R-:W-:Y:S05]  /*0bc0*/  @P1 BRA `(.L_x_14) ;  /* 0x00000000007c1947 */ /* 0x000fea0003800000 */
[----:B--2---:R-:W0:Y:S01]  /*0bd0*/  LDC.64 R8, c[0x0][0x380] ;  /* 0x0000e000ff087b82 */ /* 0x004e220000000a00 */
[----:B------:R-:W-:Y:S02]  /*0be0*/  IADD3 R14, PT, PT, R21, 0xa0, RZ ;  /* 0x000000a0150e7810 */ /* 0x000fe40007ffe0ff */
[C---:B------:R-:W-:Y:S02]  /*0bf0*/  IADD3 R7, PT, PT, R17.reuse, R21, RZ ;  /* 0x0000001511077210 */ /* 0x040fe40007ffe0ff */
[----:B------:R-:W-:-:S03]  /*0c00*/  IADD3 R11, PT, PT, R17, R14, RZ ;  /* 0x0000000e110b7210 */ /* 0x000fc60007ffe0ff */
[----:B0-----:R-:W-:-:S04]  /*0c10*/  IMAD.WIDE.U32 R6, R7, 0x4, R8 ;  /* 0x0000000407067825 */ /* 0x001fc800078e0008 */
[----:B------:R-:W-:Y:S02]  /*0c20*/  IMAD.WIDE.U32 R8, R11, 0x4, R8 ;  /* 0x000000040b087825 */ /* 0x000fe400078e0008 */
[----:B------:R-:W2:Y:S04]  /*0c30*/  LDG.E.CONSTANT R6, desc[UR6][R6.64] ;  /* 0x0000000606067981 */ /* 0x000ea8000c1e9900 */
[----:B------:R0:W3:Y:S01]  /*0c40*/  LDG.E.CONSTANT R9, desc[UR6][R8.64] ;  /* 0x0000000608097981 */ /* 0x0000e2000c1e9900 */
[C---:B------:R-:W-:Y:S01]  /*0c50*/  IMAD.HI.U32 R12, R21.reuse, 0x24924925, RZ ;  /* 0x24924925150c7827 */ /* 0x040fe200078e00ff */
[----:B------:R-:W1:Y:S01]  /*0c60*/  S2UR UR5, SR_CgaCtaId ;  /* 0x00000000000579c3 */ /* 0x000e620000008800 */
[----:B------:R-:W-:Y:S01]  /*0c70*/  UMOV UR4, 0x400 ;  /* 0x0000040000047882 */ /* 0x000fe20000000000 */
[----:B------:R-:W-:Y:S01]  /*0c80*/  PLOP3.LUT P0, PT, PT, PT, PT, 0x8, 0x80 ;  /* 0x000000000080781c */ /* 0x000fe20003f0e170 */
[----:B------:R-:W-:Y:S01]  /*0c90*/  IMAD.HI.U32 R10, R14, 0x24924925, RZ ;  /* 0x249249250e0a7827 */ /* 0x000fe200078e00ff */
[----:B------:R-:W-:-:S04]  /*0ca0*/  IADD3 R13, PT, PT, R21, -R12, RZ ;  /* 0x8000000c150d7210 */ /* 0x000fc80007ffe0ff */
[----:B------:R-:W-:Y:S02]  /*0cb0*/  IADD3 R11, PT, PT, -R10, R14, RZ ;  /* 0x0000000e0a0b7210 */ /* 0x000fe40007ffe1ff */
[----:B------:R-:W-:Y:S02]  /*0cc0*/  LEA.HI R13, R13, R12, RZ, 0x1f ;  /* 0x0000000c0d0d7211 */ /* 0x000fe400078ff8ff */
[----:B------:R-:W-:Y:S02]  /*0cd0*/  LEA.HI R11, R11, R10, RZ, 0x1f ;  /* 0x0000000a0b0b7211 */ /* 0x000fe400078ff8ff */
[----:B------:R-:W-:Y:S02]  /*0ce0*/  SHF.R.U32.HI R10, RZ, 0x2, R13 ;  /* 0x00000002ff0a7819 */ /* 0x000fe4000001160d */
[----:B------:R-:W-:-:S03]  /*0cf0*/  SHF.R.U32.HI R11, RZ, 0x2, R11 ;  /* 0x00000002ff0b7819 */ /* 0x000fc6000001160b */
[C---:B------:R-:W-:Y:S01]  /*0d00*/  IMAD R12, R10.reuse, -0x7, R21 ;  /* 0xfffffff90a0c7824 */ /* 0x040fe200078e0215 */
[----:B------:R-:W-:Y:S01]  /*0d10*/  IADD3 R21, PT, PT, R21, 0x140, RZ ;  /* 0x0000014015157810 */ /* 0x000fe20007ffe0ff */
[----:B0-----:R-:W-:Y:S02]  /*0d20*/  IMAD R8, R11, -0x7, R14 ;  /* 0xfffffff90b087824 */ /* 0x001fe400078e020e */
[C---:B------:R-:W-:Y:S01]  /*0d30*/  IMAD R7, R5.reuse, 0x1e, R12 ;  /* 0x0000001e05077824 */ /* 0x040fe200078e020c */
[----:B-1----:R-:W-:Y:S01]  /*0d40*/  ULEA UR4, UR5, UR4, 0x18 ;  /* 0x0000000405047291 */ /* 0x002fe2000f8ec0ff */
[----:B------:R-:W-:Y:S02]  /*0d50*/  IMAD R8, R5, 0x1e, R8 ;  /* 0x0000001e05087824 */ /* 0x000fe400078e0208 */
[----:B------:R-:W-:Y:S02]  /*0d60*/  IMAD R7, R10, 0xa, R7 ;  /* 0x0000000a0a077824 */ /* 0x000fe400078e0207 */
[----:B------:R-:W-:-:S03]  /*0d70*/  IMAD R8, R11, 0xa, R8 ;  /* 0x0000000a0b087824 */ /* 0x000fc600078e0208 */
[----:B------:R-:W-:Y:S02]  /*0d80*/  LEA R7, R7, UR4, 0x2 ;  /* 0x0000000407077c11 */ /* 0x000fe4000f8e10ff */
[----:B------:R-:W-:-:S03]  /*0d90*/  LEA R8, R8, UR4, 0x2 ;  /* 0x0000000408087c11 */ /* 0x000fc6000f8e10ff */
[----:B--2---:R0:W-:Y:S04]  /*0da0*/  STS [R7+0x2c], R6 ;  /* 0x00002c0607007388 */ /* 0x0041e80000000800 */
[----:B---3--:R0:W-:Y:S02]  /*0db0*/  STS [R8+0x2c], R9 ;  /* 0x00002c0908007388 */ /* 0x0081e40000000800 */
.L_x_14:
[----:B------:R-:W-:Y:S05]  /*0dc0*/  BSYNC.RECONVERGENT B2 ;  /* 0x0000000000027941 */ /* 0x000fea0003800200 */
.L_x_13:
[----:B------:R-:W-:-:S13]  /*0dd0*/  ISETP.LT.U32.OR P0, PT, R21, R18, P0 ;  /* 0x000000121500720c */ /* 0x000fda0000701470 */
[----:B------:R-:W-:Y:S05]  /*0de0*/  @!P0 BRA `(.L_x_9) ;  /* 0x0000000000408947 */ /* 0x000fea0003800000 */
[----:B0-----:R-:W0:Y:S01]  /*0df0*/  LDC.64 R6, c[0x0][0x380] ;  /* 0x0000e000ff067b82 */ /* 0x001e220000000a00 */
[----:B------:R-:W-:-:S05]  /*0e00*/  IADD3 R17, PT, PT, R17, R21, RZ ;  /* 0x0000001511117210 */ /* 0x000fca0007ffe0ff */
[----:B0-----:R-:W-:-:S06]  /*0e10*/  IMAD.WIDE.U32 R6, R17, 0x4, R6 ;  /* 0x0000000411067825 */ /* 0x001fcc00078e0006 */
[----:B------:R-:W3:Y:S01]  /*0e20*/  LDG.E.CONSTANT R6, desc[UR6][R6.64] ;  /* 0x0000000606067981 */ /* 0x000ee2000c1e9900 */
[----:B--2---:R-:W-:Y:S01]  /*0e30*/  IMAD.HI.U32 R8, R21, 0x24924925, RZ ;  /* 0x2492492515087827 */ /* 0x004fe200078e00ff */
[----:B------:R-:W0:Y:S01]  /*0e40*/  S2UR UR5, SR_CgaCtaId ;  /* 0x00000000000579c3 */ /* 0x000e220000008800 */
[----:B------:R-:W-:-:S03]  /*0e50*/  UMOV UR4, 0x400 ;  /* 0x0000040000047882 */ /* 0x000fc60000000000 */
[----:B------:R-:W-:-:S04]  /*0e60*/  IADD3 R9, PT, PT, -R8, R21, RZ ;  /* 0x0000001508097210 */ /* 0x000fc80007ffe1ff */
[----:B------:R-:W-:-:S04]  /*0e70*/  LEA.HI R9, R9, R8, RZ, 0x1f ;  /* 0x0000000809097211 */ /* 0x000fc800078ff8ff */
[----:B------:R-:W-:-:S05]  /*0e80*/  SHF.R.U32.HI R8, RZ, 0x2, R9 ;  /* 0x00000002ff087819 */ /* 0x000fca0000011609 */
[----:B------:R-:W-:-:S04]  /*0e90*/  IMAD R10, R8, -0x7, R21 ;  /* 0xfffffff9080a7824 */ /* 0x000fc800078e0215 */
[----:B------:R-:W-:Y:S01]  /*0ea0*/  IMAD R9, R5, 0x1e, R10 ;  /* 0x0000001e05097824 */ /* 0x000fe200078e020a */
[----:B0-----:R-:W-:-:S03]  /*0eb0*/  ULEA UR4, UR5, UR4, 0x18 ;  /* 0x0000000405047291 */ /* 0x001fc6000f8ec0ff */
[----:B------:R-:W-:-:S05]  /*0ec0*/  IMAD R9, R8, 0xa, R9 ;  /* 0x0000000a08097824 */ /* 0x000fca00078e0209 */
[----:B------:R-:W-:-:S05]  /*0ed0*/  LEA R9, R9, UR4, 0x2 ;  /* 0x0000000409097c11 */ /* 0x000fca000f8e10ff */
[----:B---3--:R1:W-:Y:S02]  /*0ee0*/  STS [R9+0x2c], R6 ;  /* 0x00002c0609007388 */ /* 0x0083e40000000800 */
.L_x_9:
[----:B0-----:R-:W-:Y:S05]  /*0ef0*/  BSYNC.RECONVERGENT B0 ;  /* 0x0000000000007941 */ /* 0x001fea0003800200 */
.L_x_8:
[C---:B------:R-:W-:Y:S02]  /*0f00*/  ISETP.GE.U32.AND P0, PT, R5.reuse, 0xc, PT ;  /* 0x0000000c0500780c */ /* 0x040fe40003f06070 */
[----:B------:R-:W-:-:S11]  /*0f10*/  IADD3 R5, PT, PT, R5, 0x4, RZ ;  /* 0x0000000405057810 */ /* 0x000fd60007ffe0ff */
[----:B------:R-:W-:Y:S05]  /*0f20*/  @!P0 BRA `(.L_x_15) ;  /* 0xfffffff400a88947 */ /* 0x000fea000383ffff */
[----:B------:R-:W-:Y:S05]  /*0f30*/  BSYNC.RECONVERGENT B1 ;  /* 0x0000000000017941 */ /* 0x000fea0003800200 */
.L_x_7:
[----:B------:R-:W-:Y:S05]  /*0f40*/  BRA `(.L_x_16) ;  /* 0x0000000800747947 */ /* 0x000fea0003800000 */
.L_x_6:
[----:B-1----:R-:W-:Y:S01]  /*0f50*/  HFMA2 R7, -RZ, RZ, 0, 4.17232513427734375e-07 ;  /* 0x00000007ff077431 */ /* 0x002fe200000001ff */
[----:B------:R-:W-:Y:S01]  /*0f60*/  IADD3 R18, PT, PT, -R5, R6, RZ ;  /* 0x0000000605127210 */ /* 0x000fe20007ffe1ff */
[----:B------:R-:W-:Y:S01]  /*0f70*/  BSSY.RECONVERGENT B1, `(.L_x_16) ;  /* 0x000009a000017945 */ /* 0x000fe20003800200 */
[----:B------:R-:W-:Y:S02]  /*0f80*/  MOV R5, R0 ;  /* 0x0000000000057202 */ /* 0x000fe40000000f00 */
[----:B------:R-:W-:Y:S01]  /*0f90*/  LEA R18, R18, -R18, 0x3 ;  /* 0x8000001212127211 */ /* 0x000fe200078e18ff */
[----:B------:R-:W-:-:S07]  /*0fa0*/  IMAD R16, R16, R7, -0x7 ;  /* 0xfffffff910107424 */ /* 0x000fce00078e0207 */
.L_x_24:
        /* <DEDUP_REMOVED lines=36> */
.L_x_21:
        /* <DEDUP_REMOVED lines=54> */
.L_x_20:
[----:B------:R-:W-:Y:S05]  /*1550*/  BSYNC.RECONVERGENT B2 ;  /* 0x0000000000027941 */ /* 0x000fea0003800200 */
.L_x_19:
        /* <DEDUP_REMOVED lines=36> */
.L_x_23:
[----:B------:R-:W-:Y:S05]  /*17a0*/  BSYNC.RECONVERGENT B2 ;  /* 0x0000000000027941 */ /* 0x000fea0003800200 */
.L_x_22:
        /* <DEDUP_REMOVED lines=18> */
.L_x_18:
[----:B0-----:R-:W-:Y:S05]  /*18d0*/  BSYNC.RECONVERGENT B0 ;  /* 0x0000000000007941 */ /* 0x001fea0003800200 */
.L_x_17:
[C---:B------:R-:W-:Y:S02]  /*18e0*/  ISETP.GE.U32.AND P0, PT, R5.reuse, 0xc, PT ;  /* 0x0000000c0500780c */ /* 0x040fe40003f06070 */
[----:B------:R-:W-:-:S11]  /*18f0*/  IADD3 R5, PT, PT, R5, 0x4, RZ ;  /* 0x0000000405057810 */ /* 0x000fd60007ffe0ff */
[----:B------:R-:W-:Y:S05]  /*1900*/  @!P0 BRA `(.L_x_24) ;  /* 0xfffffff400a88947 */ /* 0x000fea000383ffff */
[----:B------:R-:W-:Y:S05]  /*1910*/  BSYNC.RECONVERGENT B1 ;  /* 0x0000000000017941 */ /* 0x000fea0003800200 */
.L_x_16:
[----:B--2---:R-:W0:Y:S01]  /*1920*/  LDC.64 R12, c[0x0][0x388] ;  /* 0x0000e200ff0c7b82 */ /* 0x004e220000000a00 */
[----:B------:R-:W-:-:S05]  /*1930*/  IMAD R7, R4, 0x5a00, R3 ;  /* 0x00005a0004077824 */ /* 0x000fca00078e0203 */
[C---:B-1----:R-:W-:Y:S01]  /*1940*/  IADD3 R9, PT, PT, R7.reuse, 0x140, RZ ;  /* 0x0000014007097810 */ /* 0x042fe20007ffe0ff */
[----:B0-----:R-:W-:-:S05]  /*1950*/  IMAD.WIDE.U32 R4, R7, 0x4, R12 ;  /* 0x0000000407047825 */ /* 0x001fca00078e000c */
[----:B------:R-:W2:Y:S01]  /*1960*/  LDG.E.CONSTANT R18, desc[UR6][R4.64] ;  /* 0x0000000604127981 */ /* 0x000ea2000c1e9900 */
[----:B------:R-:W-:-:S03]  /*1970*/  IMAD.WIDE.U32 R8, R9, 0x4, R12 ;  /* 0x0000000409087825 */ /* 0x000fc600078e000c */
[----:B------:R0:W3:Y:S04]  /*1980*/  LDG.E.CONSTANT R25, desc[UR6][R4.64+0x280] ;  /* 0x0002800604197981 */ /* 0x0000e8000c1e9900 */
[----:B------:R1:W4:Y:S01]  /*1990*/  LDG.E.CONSTANT R17, desc[UR6][R8.64] ;  /* 0x0000000608117981 */ /* 0x000322000c1e9900 */
[----:B------:R-:W-:-:S05]  /*19a0*/  IADD3 R11, PT, PT, R7, 0x1e0, RZ ;  /* 0x000001e0070b7810 */ /* 0x000fca0007ffe0ff */
[----:B------:R-:W-:Y:S01]  /*19b0*/  IMAD.WIDE.U32 R10, R11, 0x4, R12 ;  /* 0x000000040b0a7825 */ /* 0x000fe200078e000c */
[----:B------:R-:W-:-:S04]  /*19c0*/  IADD3 R23, PT, PT, R7, 0x280, RZ ;  /* 0x0000028007177810 */ /* 0x000fc80007ffe0ff */
[----:B------:R5:W4:Y:S01]  /*19d0*/  LDG.E.CONSTANT R16, desc[UR6][R10.64] ;  /* 0x000000060a107981 */ /* 0x000b22000c1e9900 */
[----:B------:R-:W-:Y:S01]  /*19e0*/  IMAD.WIDE.U32 R22, R23, 0x4, R12 ;  /* 0x0000000417167825 */ /* 0x000fe200078e000c */
[----:B------:R-:W-:-:S04]  /*19f0*/  IADD3 R27, PT, PT, R7, 0x320, RZ ;  /* 0x00000320071b7810 */ /* 0x000fc80007ffe0ff */
[----:B------:R-:W4:Y:S01]  /*1a00*/  LDG.E.CONSTANT R15, desc[UR6][R22.64] ;  /* 0x00000006160f7981 */ /* 0x000f22000c1e9900 */
[----:B------:R-:W-:-:S05]  /*1a10*/  IMAD.WIDE.U32 R26, R27, 0x4, R12 ;  /* 0x000000041b1a7825 */ /* 0x000fca00078e000c */
[----:B------:R5:W4:Y:S01]  /*1a20*/  LDG.E.CONSTANT R14, desc[UR6][R26.64] ;  /* 0x000000061a0e7981 */ /* 0x000b22000c1e9900 */
[----:B0-----:R-:W-:-:S05]  /*1a30*/  IADD3 R5, PT, PT, R7, 0x3c0, RZ ;  /* 0x000003c007057810 */ /* 0x001fca0007ffe0ff */
[----:B------:R-:W-:-:S05]  /*1a40*/  IMAD.WIDE.U32 R4, R5, 0x4, R12 ;  /* 0x0000000405047825 */ /* 0x000fca00078e000c */
[----:B------:R0:W4:Y:S01]  /*1a50*/  LDG.E.CONSTANT R21, desc[UR6][R4.64] ;  /* 0x0000000604157981 */ /* 0x000122000c1e9900 */
[C---:B-1----:R-:W-:Y:S02]  /*1a60*/  IADD3 R9, PT, PT, R7.reuse, 0x460, RZ ;  /* 0x0000046007097810 */ /* 0x042fe40007ffe0ff */
[----:B------:R-:W-:-:S03]  /*1a70*/  IADD3 R29, PT, PT, R7, 0x500, RZ ;  /* 0x00000500071d7810 */ /* 0x000fc60007ffe0ff */
[----:B-----5:R-:W-:-:S04]  /*1a80*/  IMAD.WIDE.U32 R10, R9, 0x4, R12 ;  /* 0x00000004090a7825 */ /* 0x020fc800078e000c */
[----:B------:R-:W-:Y:S01]  /*1a90*/  IMAD.WIDE.U32 R28, R29, 0x4, R12 ;  /* 0x000000041d1c7825 */ /* 0x000fe200078e000c */
[----:B------:R-:W5:Y:S04]  /*1aa0*/  LDG.E.CONSTANT R19, desc[UR6][R10.64] ;  /* 0x000000060a137981 */ /* 0x000f68000c1e9900 */
[----:B------:R-:W5:Y:S01]  /*1ab0*/  LDG.E.CONSTANT R24, desc[UR6][R28.64] ;  /* 0x000000061c187981 */ /* 0x000f62000c1e9900 */
[----:B------:R-:W-:-:S05]  /*1ac0*/  IADD3 R9, PT, PT, R7, 0x5a0, RZ ;  /* 0x000005a007097810 */ /* 0x000fca0007ffe0ff */
[----:B------:R-:W-:Y:S01]  /*1ad0*/  IMAD.WIDE.U32 R8, R9, 0x4, R12 ;  /* 0x0000000409087825 */ /* 0x000fe200078e000c */
[----:B------:R-:W-:-:S04]  /*1ae0*/  IADD3 R27, PT, PT, R7, 0x640, RZ ;  /* 0x00000640071b7810 */ /* 0x000fc80007ffe0ff */
[----:B------:R-:W5:Y:S01]  /*1af0*/  LDG.E.CONSTANT R23, desc[UR6][R8.64] ;  /* 0x0000000608177981 */ /* 0x000f62000c1e9900 */
[----:B0-----:R-:W-:Y:S01]  /*1b00*/  IMAD.WIDE.U32 R4, R27, 0x4, R12 ;  /* 0x000000041b047825 */ /* 0x001fe200078e000c */
[----:B------:R-:W0:Y:S04]  /*1b10*/  S2UR UR5, SR_CgaCtaId ;  /* 0x00000000000579c3 */ /* 0x000e280000008800 */
[----:B------:R1:W5:Y:S01]  /*1b20*/  LDG.E.CONSTANT R6, desc[UR6][R4.64] ;  /* 0x0000000604067981 */ /* 0x000362000c1e9900 */
[----:B------:R-:W-:Y:S01]  /*1b30*/  UMOV UR4, 0x400 ;  /* 0x0000040000047882 */ /* 0x000fe20000000000 */
[----:B------:R-:W-:-:S05]  /*1b40*/  IADD3 R27, PT, PT, R7, 0x6e0, RZ ;  /* 0x000006e0071b7810 */ /* 0x000fca0007ffe0ff */
[----:B-1----:R-:W-:Y:S01]  /*1b50*/  IMAD.WIDE.U32 R4, R27, 0x4, R12 ;  /* 0x000000041b047825 */ /* 0x002fe200078e000c */
[----:B0-----:R-:W-:-:S04]  /*1b60*/  ULEA UR4, UR5, UR4, 0x18 ;  /* 0x0000000405047291 */ /* 0x001fc8000f8ec0ff */
[----:B------:R0:W5:Y:S01]  /*1b70*/  LDG.E.CONSTANT R11, desc[UR6][R4.64] ;  /* 0x00000006040b7981 */ /* 0x000162000c1e9900 */
[----:B------:R-:W-:Y:S02]  /*1b80*/  IADD3 R27, PT, PT, R7, 0x780, RZ ;  /* 0x00000780071b7810 */ /* 0x000fe40007ffe0ff */
[----:B------:R-:W-:Y:S01]  /*1b90*/  LEA R20, R0, UR4, 0x3 ;  /* 0x0000000400147c11 */ /* 0x000fe2000f8e18ff */
[----:B------:R-:W-:Y:S02]  /*1ba0*/  BAR.SYNC.DEFER_BLOCKING 0x0 ;  /* 0x0000000000007b1d */ /* 0x000fe40000010000 */
[----:B------:R-:W-:-:S05]  /*1bb0*/  IMAD.WIDE.U32 R26, R27, 0x4, R12 ;  /* 0x000000041b1a7825 */ /* 0x000fca00078e000c */
[----:B------:R1:W5:Y:S04]  /*1bc0*/  LDG.E.CONSTANT R10, desc[UR6][R26.64] ;  /* 0x000000061a0a7981 */ /* 0x000368000c1e9900 */
[----:B------:R-:W2:Y:S04]  /*1bd0*/  LDS.64 R8, [R20] ;  /* 0x0000000014087984 */ /* 0x000ea80000000a00 */
[----:B0-----:R-:W0:Y:S01]  /*1be0*/  LDS.64 R4, [R20+0x8] ;  /* 0x0000080014047984 */ /* 0x001e220000000a00 */
[----:B------:R-:W-:-:S05]  /*1bf0*/  IADD3 R29, PT, PT, R7, 0x820, RZ ;  /* 0x00000820071d7810 */ /* 0x000fca0007ffe0ff */
[----:B-1----:R-:W-:-:S05]  /*1c00*/  IMAD.WIDE.U32 R26, R29, 0x4, R12 ;  /* 0x000000041d1a7825 */ /* 0x002fca00078e000c */
[----:B------:R1:W5:Y:S01]  /*1c10*/  LDG.E.CONSTANT R22, desc[UR6][R26.64] ;  /* 0x000000061a167981 */ /* 0x000362000c1e9900 */
[C---:B--2---:R-:W-:Y:S01]  /*1c20*/  FFMA R8, R18.reuse, R8, RZ ;  /* 0x0000000812087223 */ /* 0x044fe200000000ff */
[----:B------:R-:W-:-:S03]  /*1c30*/  FFMA R29, R18, R9, RZ ;  /* 0x00000009121d7223 */ /* 0x000fc600000000ff */
[----:B---3--:R-:W-:Y:S01]  /*1c40*/  FFMA R8, R25, R9, R8 ;  /* 0x0000000919087223 */ /* 0x008fe20000000008 */
[----:B------:R-:W-:Y:S01]  /*1c50*/  IADD3 R9, PT, PT, R7, 0x8c0, RZ ;  /* 0x000008c007097810 */ /* 0x000fe20007ffe0ff */
[-C--:B0-----:R-:W-:Y:S02]  /*1c60*/  FFMA R28, R25, R4.reuse, R29 ;  /* 0x00000004191c7223 */ /* 0x081fe4000000001d */
[----:B----4-:R-:W-:Y:S02]  /*1c70*/  FFMA R25, R17, R4, R8 ;  /* 0x0000000411197223 */ /* 0x010fe40000000008 */
[----:B-1----:R-:W-:Y:S02]  /*1c80*/  IMAD.WIDE.U32 R26, R9, 0x4, R12 ;  /* 0x00000004091a7825 */ /* 0x002fe400078e000c */
[----:B------:R-:W0:Y:S02]  /*1c90*/  LDS.64 R8, [R20+0x28] ;  /* 0x0000280014087984 */ /* 0x000e240000000a00 */
[----:B------:R-:W-:-:S02]  /*1ca0*/  FFMA R29, R17, R5, R28 ;  /* 0x00000005111d7223 */ /* 0x000fc4000000001c */
[----:B------:R-:W1:Y:S04]  /*1cb0*/  LDS.64 R4, [R20+0x30] ;  /* 0x0000300014047984 */ /* 0x000e680000000a00 */
[----:B------:R2:W3:Y:S01]  /*1cc0*/  LDG.E.CONSTANT R18, desc[UR6][R26.64] ;  /* 0x000000061a127981 */ /* 0x0004e2000c1e9900 */
[----:B------:R-:W-:-:S05]  /*1cd0*/  IADD3 R17, PT, PT, R7, 0x960, RZ ;  /* 0x0000096007117810 */ /* 0x000fca0007ffe0ff */
[----:B--2---:R-:W-:-:S05]  /*1ce0*/  IMAD.WIDE.U32 R26, R17, 0x4, R12 ;  /* 0x00000004111a7825 */ /* 0x004fca00078e000c */
[----:B------:R2:W4:Y:S01]  /*1cf0*/  LDG.E.CONSTANT R17, desc[UR6][R26.64] ;  /* 0x000000061a117981 */ /* 0x000522000c1e9900 */
[C---:B0-----:R-:W-:Y:S01]  /*1d00*/  FFMA R8, R16.reuse, R8, R25 ;  /* 0x0000000810087223 */ /* 0x041fe20000000019 */
[----:B------:R-:W-:Y:S01]  /*1d10*/  IADD3 R25, PT, PT, R7, 0xa00, RZ ;  /* 0x00000a0007197810 */ /* 0x000fe20007ffe0ff */
[----:B------:R-:W-:-:S04]  /*1d20*/  FFMA R29, R16, R9, R29 ;  /* 0x00000009101d7223 */ /* 0x000fc8000000001d */
[----:B--2---:R-:W-:-:S04]  /*1d30*/  IMAD.WIDE.U32 R26, R25, 0x4, R12 ;  /* 0x00000004191a7825 */ /* 0x004fc800078e000c */
[C---:B------:R-:W-:Y:S01]  /*1d40*/  FFMA R9, R15.reuse, R9, R8 ;  /* 0x000000090f097223 */ /* 0x040fe20000000008 */
[-C--:B-1----:R-:W-:Y:S01]  /*1d50*/  FFMA R29, R15, R4.reuse, R29 ;  /* 0x000000040f1d7223 */ /* 0x082fe2000000001d */
[----:B------:R0:W2:Y:S02]  /*1d60*/  LDG.E.CONSTANT R16, desc[UR6][R26.64] ;  /* 0x000000061a107981 */ /* 0x0000a4000c1e9900 */
[----:B------:R-:W-:Y:S02]  /*1d70*/  FFMA R4, R14, R4, R9 ;  /* 0x000000040e047223 */ /* 0x000fe40000000009 */
[----:B------:R-:W1:Y:S01]  /*1d80*/  LDS.64 R8, [R20+0x50] ;  /* 0x0000500014087984 */ /* 0x000e620000000a00 */
[----:B------:R-:W-:-:S05]  /*1d90*/  IADD3 R25, PT, PT, R7, 0xaa0, RZ ;  /* 0x00000aa007197810 */ /* 0x000fca0007ffe0ff */
[----:B0-----:R-:W-:-:S05]  /*1da0*/  IMAD.WIDE.U32 R26, R25, 0x4, R12 ;  /* 0x00000004191a7825 */ /* 0x001fca00078e000c */
[----:B------:R0:W2:Y:S01]  /*1db0*/  LDG.E.CONSTANT R15, desc[UR6][R26.64] ;  /* 0x000000061a0f7981 */ /* 0x0000a2000c1e9900 */
[----:B------:R-:W-:Y:S01]  /*1dc0*/  FFMA R28, R14, R5, R29 ;  /* 0x000000050e1c7223 */ /* 0x000fe2000000001d */
[----:B------:R-:W-:-:S05]  /*1dd0*/  IADD3 R5, PT, PT, R7, 0xb40, RZ ;  /* 0x00000b4007057810 */ /* 0x000fca0007ffe0ff */
[----:B0-----:R-:W-:-:S04]  /*1de0*/  IMAD.WIDE.U32 R26, R5, 0x4, R12 ;  /* 0x00000004051a7825 */ /* 0x001fc800078e000c */
[----:B-1----:R-:W-:Y:S01]  /*1df0*/  FFMA R8, R21, R8, R4 ;  /* 0x0000000815087223 */ /* 0x002fe20000000004 */
[----:B------:R0:W2:Y:S04]  /*1e00*/  LDG.E.CONSTANT R14, desc[UR6][R26.64] ;  /* 0x000000061a0e7981 */ /* 0x0000a8000c1e9900 */
[----:B------:R-:W1:Y:S01]  /*1e10*/  LDS.64 R4, [R20+0x58] ;  /* 0x0000580014047984 */ /* 0x000e620000000a00 */
[----:B------:R-:W-:Y:S01]  /*1e20*/  IADD3 R29, PT, PT, R7, 0xbe0, RZ ;  /* 0x00000be0071d7810 */ /* 0x000fe20007ffe0ff */
[-C--:B------:R-:W-:Y:S01]  /*1e30*/  FFMA R25, R21, R9.reuse, R28 ;  /* 0x0000000915197223 */ /* 0x080fe2000000001c */
[----:B-----5:R-:W-:-:S03]  /*1e40*/  FFMA R9, R19, R9, R8 ;  /* 0x0000000913097223 */ /* 0x020fc60000000008 */
[----:B0-----:R-:W-:Y:S01]  /*1e50*/  IMAD.WIDE.U32 R26, R29, 0x4, R12 ;  /* 0x000000041d1a7825 */ /* 0x001fe200078e000c */
[----:B------:R-:W-:-:S04]  /*1e60*/  IADD3 R29, PT, PT, R7, 0xc80, RZ ;  /* 0x00000c80071d7810 */ /* 0x000fc80007ffe0ff */
[----:B------:R0:W5:Y:S02]  /*1e70*/  LDG.E.CONSTANT R21, desc[UR6][R26.64] ;  /* 0x000000061a157981 */ /* 0x000164000c1e9900 */
[----:B0-----:R-:W-:-:S04]  /*1e80*/  IMAD.WIDE.U32 R26, R29, 0x4, R12 ;  /* 0x000000041d1a7825 */ /* 0x001fc800078e000c */
[-C--:B-1----:R-:W-:Y:S02]  /*1e90*/  FFMA R28, R24, R4.reuse, R9 ;  /* 0x00000004181c7223 */ /* 0x082fe40000000009 */
[----:B------:R-:W0:Y:S01]  /*1ea0*/  LDS.64 R8, [R20+0x78] ;  /* 0x0000780014087984 */ /* 0x000e220000000a00 */
[----:B------:R-:W-:-:S03]  /*1eb0*/  FFMA R25, R19, R4, R25 ;  /* 0x0000000413197223 */ /* 0x000fc60000000019 */
[----:B------:R1:W5:Y:S01]  /*1ec0*/  LDG.E.CONSTANT R19, desc[UR6][R26.64] ;  /* 0x000000061a137981 */ /* 0x000362000c1e9900 */
[----:B------:R-:W-:-:S03]  /*1ed0*/  FFMA R29, R24, R5, R25 ;  /* 0x00000005181d7223 */ /* 0x000fc60000000019 */
[----:B------:R-:W1:Y:S01]  /*1ee0*/  LDS.64 R4, [R20+0x80] ;  /* 0x0000800014047984 */ /* 0x000e620000000a00 */
[----:B------:R-:W-:-:S05]  /*1ef0*/  IADD3 R25, PT, PT, R7, 0xd20, RZ ;  /* 0x00000d2007197810 */ /* 0x000fca0007ffe0ff */
[----:B------:R-:W-:-:S06]  /*1f00*/  IMAD.WIDE.U32 R24, R25, 0x4, R12 ;  /* 0x0000000419187825 */ /* 0x000fcc00078e000c */
[----:B------:R-:W5:Y:S01]  /*1f10*/  LDG.E.CONSTANT R24, desc[UR6][R24.64] ;  /* 0x0000000618187981 */ /* 0x000f62000c1e9900 */
[----:B0-----:R-:W-:Y:S01]  /*1f20*/  FFMA R8, R23, R8, R28 ;  /* 0x0000000817087223 */ /* 0x001fe2000000001c */
[----:B------:R-:W-:Y:S01]  /*1f30*/  IADD3 R28, PT, PT, R7, 0xdc0, RZ ;  /* 0x00000dc0071c7810 */ /* 0x000fe20007ffe0ff */
[----:B------:R-:W-:-:S04]  /*1f40*/  FFMA R29, R23, R9, R29 ;  /* 0x00000009171d7223 */ /* 0x000fc8000000001d */
[----:B-1----:R-:W-:-:S04]  /*1f50*/  IMAD.WIDE.U32 R26, R28, 0x4, R12 ;  /* 0x000000041c1a7825 */ /* 0x002fc800078e000c */
[C---:B------:R-:W-:Y:S01]  /*1f60*/  FFMA R23, R6.reuse, R9, R8 ;  /* 0x0000000906177223 */ /* 0x040fe20000000008 */
[-C--:B------:R-:W-:Y:S01]  /*1f70*/  FFMA R28, R6, R4.reuse, R29 ;  /* 0x00000004061c7223 */ /* 0x080fe2000000001d */
[----:B------:R-:W0:Y:S04]  /*1f80*/  LDS.64 R8, [R20+0xa0] ;  /* 0x0000a00014087984 */ /* 0x000e280000000a00 */
[----:B------:R1:W5:Y:S01]  /*1f90*/  LDG.E.CONSTANT R6, desc[UR6][R26.64] ;  /* 0x000000061a067981 */ /* 0x000362000c1e9900 */
[----:B------:R-:W-:Y:S01]  /*1fa0*/  IADD3 R29, PT, PT, R7, 0xe60, RZ ;  /* 0x00000e60071d7810 */ /* 0x000fe20007ffe0ff */
[----:B------:R-:W-:-:S04]  /*1fb0*/  FFMA R4, R11, R4, R23 ;  /* 0x000000040b047223 */ /* 0x000fc80000000017 */
[----:B-1----:R-:W-:-:S04]  /*1fc0*/  IMAD.WIDE.U32 R26, R29, 0x4, R12 ;  /* 0x000000041d1a7825 */ /* 0x002fc800078e000c */
[----:B------:R-:W-:Y:S01]  /*1fd0*/  FFMA R29, R11, R5, R28 ;  /* 0x000000050b1d7223 */ /* 0x000fe2000000001c */
[----:B------:R-:W-:Y:S01]  /*1fe0*/  IADD3 R5, PT, PT, R7, 0xf00, RZ ;  /* 0x00000f0007057810 */ /* 0x000fe20007ffe0ff */
[----:B------:R1:W5:Y:S04]  /*1ff0*/  LDG.E.CONSTANT R23, desc[UR6][R26.64] ;  /* 0x000000061a177981 */ /* 0x000368000c1e9900 */
[----:B-1----:R-:W-:-:S05]  /*2000*/  IMAD.WIDE.U32 R26, R5, 0x4, R12 ;  /* 0x00000004051a7825 */ /* 0x002fca00078e000c */
[----:B------:R1:W5:Y:S01]  /*2010*/  LDG.E.CONSTANT R11, desc[UR6][R26.64] ;  /* 0x000000061a0b7981 */ /* 0x000362000c1e9900 */
[----:B0-----:R-:W-:-:S03]  /*2020*/  FFMA R25, R10, R8, R4 ;  /* 0x000000080a197223 */ /* 0x001fc60000000004 */
[----:B------:R-:W0:Y:S01]  /*2030*/  LDS.64 R4, [R20+0xa8] ;  /* 0x0000a80014047984 */ /* 0x000e220000000a00 */
[C---:B------:R-:W-:Y:S01]  /*2040*/  IADD3 R8, PT, PT, R7.reuse, 0xfa0, RZ ;  /* 0x00000fa007087810 */ /* 0x040fe20007ffe0ff */
[-C--:B------:R-:W-:Y:S01]  /*2050*/  FFMA R29, R10, R9.reuse, R29 ;  /* 0x000000090a1d7223 */ /* 0x080fe2000000001d */
[----:B------:R-:W-:Y:S01]  /*2060*/  FFMA R25, R22, R9, R25 ;  /* 0x0000000916197223 */ /* 0x000fe20000000019 */
[----:B------:R-:W-:Y:S02]  /*2070*/  IADD3 R9, PT, PT, R7, 0x1040, RZ ;  /* 0x0000104007097810 */ /* 0x000fe40007ffe0ff */
[----:B-1----:R-:W-:-:S05]  /*2080*/  IMAD.WIDE.U32 R26, R8, 0x4, R12 ;  /* 0x00000004081a7825 */ /* 0x002fca00078e000c */
[----:B------:R1:W5:Y:S02]  /*2090*/  LDG.E.CONSTANT R10, desc[UR6][R26.64] ;  /* 0x000000061a0a7981 */ /* 0x000364000c1e9900 */
[----:B-1----:R-:W-:Y:S02]  /*20a0*/  IMAD.WIDE.U32 R26, R9, 0x4, R12 ;  /* 0x00000004091a7825 */ /* 0x002fe400078e000c */
[----:B------:R-:W4:Y:S02]  /*20b0*/  LDS.64 R8, [R20+0xc8] ;  /* 0x0000c80014087984 */ /* 0x000f240000000a00 */
[-C--:B0-----:R-:W-:Y:S02]  /*20c0*/  FFMA R29, R22, R4.reuse, R29 ;  /* 0x00000004161d7223 */ /* 0x081fe4000000001d */
[----:B------:R0:W5:Y:S01]  /*20d0*/  LDG.E.CONSTANT R22, desc[UR6][R26.64] ;  /* 0x000000061a167981 */ /* 0x000162000c1e9900 */
[C---:B---3--:R-:W-:Y:S01]  /*20e0*/  FFMA R28, R18.reuse, R4, R25 ;  /* 0x00000004121c7223 */ /* 0x048fe20000000019 */
[----:B------:R-:W-:-:S02]  /*20f0*/  FFMA R29, R18, R5, R29 ;  /* 0x00000005121d7223 */ /* 0x000fc4000000001d */
[----:B------:R-:W1:Y:S01]  /*2100*/  LDS.64 R4, [R20+0xd0] ;  /* 0x0000d00014047984 */ /* 0x000e620000000a00 */
[----:B------:R-:W-:-:S05]  /*2110*/  IADD3 R18, PT, PT, R7, 0x10e0, RZ ;  /* 0x000010e007127810 */ /* 0x000fca0007ffe0ff */
[----:B0-----:R-:W-:-:S05]  /*2120*/  IMAD.WIDE.U32 R26, R18, 0x4, R12 ;  /* 0x00000004121a7825 */ /* 0x001fca00078e000c */
[----:B------:R0:W3:Y:S01]  /*2130*/  LDG.E.CONSTANT R18, desc[UR6][R26.64] ;  /* 0x000000061a127981 */ /* 0x0000e2000c1e9900 */
[----:B----4-:R-:W-:Y:S01]  /*2140*/  FFMA R25, R17, R8, R28 ;  /* 0x0000000811197223 */ /* 0x010fe2000000001c */
[----:B------:R-:W-:Y:S01]  /*2150*/  IADD3 R8, PT, PT, R7, 0x1180, RZ ;  /* 0x0000118007087810 */ /* 0x000fe20007ffe0ff */
[----:B------:R-:W-:-:S04]  /*2160*/  FFMA R29, R17, R9, R29 ;  /* 0x00000009111d7223 */ /* 0x000fc8000000001d */
[----:B0-----:R-:W-:-:S05]  /*2170*/  IMAD.WIDE.U32 R26, R8, 0x4, R12 ;  /* 0x00000004081a7825 */ /* 0x001fca00078e000c */
[----:B------:R0:W4:Y:S01]  /*2180*/  LDG.E.CONSTANT R17, desc[UR6][R26.64] ;  /* 0x000000061a117981 */ /* 0x000122000c1e9900 */
[C---:B--2---:R-:W-:Y:S01]  /*2190*/  FFMA R8, R16.reuse, R9, R25 ;  /* 0x0000000910087223 */ /* 0x044fe20000000019 */
[----:B------:R-:W-:Y:S01]  /*21a0*/  IADD3 R9, PT, PT, R7, 0x1220, RZ ;  /* 0x0000122007097810 */ /* 0x000fe20007ffe0ff */
[----:B-1----:R-:W-:-:S04]  /*21b0*/  FFMA R28, R16, R4, R29 ;  /* 0x00000004101c7223 */ /* 0x002fc8000000001d */
[----:B0-----:R-:W-:-:S05]  /*21c0*/  IMAD.WIDE.U32 R26, R9, 0x4, R12 ;  /* 0x00000004091a7825 */ /* 0x001fca00078e000c */
[----:B------:R0:W2:Y:S01]  /*21d0*/  LDG.E.CONSTANT R16, desc[UR6][R26.64] ;  /* 0x000000061a107981 */ /* 0x0000a2000c1e9900 */
[----:B------:R-:W-:-:S03]  /*21e0*/  FFMA R29, R15, R4, R8 ;  /* 0x000000040f1d7223 */ /* 0x000fc60000000008 */
[----:B------:R-:W1:Y:S01]  /*21f0*/  LDS.64 R8, [R20+0xf0] ;  /* 0x0000f00014087984 */ /* 0x000e620000000a00 */
[----:B------:R-:W-:Y:S01]  /*2200*/  FFMA R25, R15, R5, R28 ;  /* 0x000000050f197223 */ /* 0x000fe2000000001c */
[----:B------:R-:W-:-:S05]  /*2210*/  IADD3 R5, PT, PT, R7, 0x12c0, RZ ;  /* 0x000012c007057810 */ /* 0x000fca0007ffe0ff */
[----:B0-----:R-:W-:Y:S02]  /*2220*/  IMAD.WIDE.U32 R26, R5, 0x4, R12 ;  /* 0x00000004051a7825 */ /* 0x001fe400078e000c */
[----:B------:R-:W0:Y:S04]  /*2230*/  LDS.64 R4, [R20+0xf8] ;  /* 0x0000f80014047984 */ /* 0x000e280000000a00 */
[----:B------:R1:W2:Y:S02]  /*2240*/  LDG.E.CONSTANT R15, desc[UR6][R26.64] ;  /* 0x000000061a0f7981 */ /* 0x0002a4000c1e9900 */
[C---:B-1----:R-:W-:Y:S01]  /*2250*/  FFMA R8, R14.reuse, R8, R29 ;  /* 0x000000080e087223 */ /* 0x042fe2000000001d */
[----:B------:R-:W-:Y:S01]  /*2260*/  IADD3 R29, PT, PT, R7, 0x1360, RZ ;  /* 0x00001360071d7810 */ /* 0x000fe20007ffe0ff */
[----:B------:R-:W-:-:S04]  /*2270*/  FFMA R25, R14, R9, R25 ;  /* 0x000000090e197223 */ /* 0x000fc80000000019 */
[----:B------:R-:W-:-:S04]  /*2280*/  IMAD.WIDE.U32 R26, R29, 0x4, R12 ;  /* 0x000000041d1a7825 */ /* 0x000fc800078e000c */
[----:B-----5:R-:W-:Y:S01]  /*2290*/  FFMA R8, R21, R9, R8 ;  /* 0x0000000915087223 */ /* 0x020fe20000000008 */
[----:B------:R1:W5:Y:S01]  /*22a0*/  LDG.E.CONSTANT R14, desc[UR6][R26.64] ;  /* 0x000000061a0e7981 */ /* 0x000362000c1e9900 */
[----:B------:R-:W-:Y:S01]  /*22b0*/  IADD3 R9, PT, PT, R7, 0x1400, RZ ;  /* 0x0000140007097810 */ /* 0x000fe20007ffe0ff */
[----:B0-----:R-:W-:-:S04]  /*22c0*/  FFMA R28, R21, R4, R25 ;  /* 0x00000004151c7223 */ /* 0x001fc80000000019 */
[----:B-1----:R-:W-:-:S05]  /*22d0*/  IMAD.WIDE.U32 R26, R9, 0x4, R12 ;  /* 0x00000004091a7825 */ /* 0x002fca00078e000c */
[----:B------:R0:W5:Y:S01]  /*22e0*/  LDG.E.CONSTANT R21, desc[UR6][R26.64] ;  /* 0x000000061a157981 */ /* 0x000162000c1e9900 */
[----:B------:R-:W-:-:S03]  /*22f0*/  FFMA R25, R19, R4, R8 ;  /* 0x0000000413197223 */ /* 0x000fc60000000008 */
[----:B------:R-:W1:Y:S01]  /*2300*/  LDS.64 R8, [R20+0x118] ;  /* 0x0001180014087984 */ /* 0x000e620000000a00 */
[----:B------:R-:W-:-:S03]  /*2310*/  FFMA R28, R19, R5, R28 ;  /* 0x00000005131c7223 */ /* 0x000fc6000000001c */
[----:B------:R-:W1:Y:S01]  /*2320*/  LDS.64 R4, [R20+0x120] ;  /* 0x0001200014047984 */ /* 0x000e620000000a00 */
[----:B------:R-:W-:-:S05]  /*2330*/  IADD3 R19, PT, PT, R7, 0x14a0, RZ ;  /* 0x000014a007137810 */ /* 0x000fca0007ffe0ff */
[----:B0-----:R-:W-:-:S05]  /*2340*/  IMAD.WIDE.U32 R26, R19, 0x4, R12 ;  /* 0x00000004131a7825 */ /* 0x001fca00078e000c */
[----:B------:R-:W5:Y:S01]  /*2350*/  LDG.E.CONSTANT R19, desc[UR6][R26.64] ;  /* 0x000000061a137981 */ /* 0x000f62000c1e9900 */
[C---:B-1----:R-:W-:Y:S01]  /*2360*/  FFMA R25, R24.reuse, R8, R25 ;  /* 0x0000000818197223 */ /* 0x042fe20000000019 */
[-C--:B------:R-:W-:Y:S01]  /*2370*/  FFMA R28, R24, R9.reuse, R28 ;  /* 0x00000009181c7223 */ /* 0x080fe2000000001c */
[----:B------:R-:W-:Y:S02]  /*2380*/  IADD3 R24, PT, PT, R7, 0x1540, RZ ;  /* 0x0000154007187810 */ /* 0x000fe40007ffe0ff */
[----:B------:R-:W-:-:S03]  /*2390*/  FFMA R29, R6, R9, R25 ;  /* 0x00000009061d7223 */ /* 0x000fc60000000019 */
[----:B------:R-:W-:-:S04]  /*23a0*/  IMAD.WIDE.U32 R24, R24, 0x4, R12 ;  /* 0x0000000418187825 */ /* 0x000fc800078e000c */
[----:B------:R-:W-:Y:S01]  /*23b0*/  FFMA R28, R6, R4, R28 ;  /* 0x00000004061c7223 */ /* 0x000fe2000000001c */
[----:B------:R-:W0:Y:S04]  /*23c0*/  LDS.64 R8, [R20+0x140] ;  /* 0x0001400014087984 */ /* 0x000e280000000a00 */
[----:B------:R1:W5:Y:S02]  /*23d0*/  LDG.E.CONSTANT R6, desc[UR6][R24.64] ;  /* 0x0000000618067981 */ /* 0x000364000c1e9900 */
[----:B-1----:R-:W-:-:S05]  /*23e0*/  IADD3 R25, PT, PT, R7, 0x15e0, RZ ;  /* 0x000015e007197810 */ /* 0x002fca0007ffe0ff */
[----:B------:R-:W-:Y:S01]  /*23f0*/  IMAD.WIDE.U32 R24, R25, 0x4, R12 ;  /* 0x0000000419187825 */ /* 0x000fe200078e000c */
[----:B------:R-:W-:-:S05]  /*2400*/  IADD3 R27, PT, PT, R7, 0x1680, RZ ;  /* 0x00001680071b7810 */ /* 0x000fca0007ffe0ff */
[----:B------:R-:W5:Y:S01]  /*2410*/  LDG.E.CONSTANT R24, desc[UR6][R24.64] ;  /* 0x0000000618187981 */ /* 0x000f62000c1e9900 */
[----:B------:R-:W-:Y:S01]  /*2420*/  FFMA R4, R23, R4, R29 ;  /* 0x0000000417047223 */ /* 0x000fe2000000001d */
[----:B------:R-:W-:-:S04]  /*2430*/  IMAD.WIDE.U32 R26, R27, 0x4, R12 ;  /* 0x000000041b1a7825 */ /* 0x000fc800078e000c */
[----:B------:R-:W-:Y:S02]  /*2440*/  FFMA R28, R23, R5, R28 ;  /* 0x00000005171c7223 */ /* 0x000fe4000000001c */
[----:B------:R1:W5:Y:S01]  /*2450*/  LDG.E.CONSTANT R23, desc[UR6][R26.64] ;  /* 0x000000061a177981 */ /* 0x000362000c1e9900 */
[----:B0-----:R-:W-:-:S03]  /*2460*/  FFMA R29, R11, R8, R4 ;  /* 0x000000080b1d7223 */ /* 0x001fc60000000004 */
[----:B------:R-:W0:Y:S01]  /*2470*/  LDS.64 R4, [R20+0x148] ;  /* 0x0001480014047984 */ /* 0x000e220000000a00 */
[----:B------:R-:W-:Y:S01]  /*2480*/  IADD3 R8, PT, PT, R7, 0x1720, RZ ;  /* 0x0000172007087810 */ /* 0x000fe20007ffe0ff */
[----:B------:R-:W-:-:S04]  /*2490*/  FFMA R28, R11, R9, R28 ;  /* 0x000000090b1c7223 */ /* 0x000fc8000000001c */
[----:B-1----:R-:W-:Y:S01]  /*24a0*/  IMAD.WIDE.U32 R26, R8, 0x4, R12 ;  /* 0x00000004081a7825 */ /* 0x002fe200078e000c */
[----:B------:R-:W-:-:S04]  /*24b0*/  IADD3 R8, PT, PT, R7, 0x17c0, RZ ;  /* 0x000017c007087810 */ /* 0x000fc80007ffe0ff */
[----:B------:R1:W5:Y:S01]  /*24c0*/  LDG.E.CONSTANT R11, desc[UR6][R26.64] ;  /* 0x000000061a0b7981 */ /* 0x000362000c1e9900 */
[----:B------:R-:W-:Y:S01]  /*24d0*/  FFMA R9, R10, R9, R29 ;  /* 0x000000090a097223 */ /* 0x000fe2000000001d */
[----:B-1----:R-:W-:-:S04]  /*24e0*/  IMAD.WIDE.U32 R26, R8, 0x4, R12 ;  /* 0x00000004081a7825 */ /* 0x002fc800078e000c */
[-C--:B0-----:R-:W-:Y:S02]  /*24f0*/  FFMA R29, R10, R4.reuse, R28 ;  /* 0x000000040a1d7223 */ /* 0x081fe4000000001c */
[----:B------:R0:W5:Y:S01]  /*2500*/  LDG.E.CONSTANT R10, desc[UR6][R26.64] ;  /* 0x000000061a0a7981 */ /* 0x000162000c1e9900 */
[----:B------:R-:W-:-:S03]  /*2510*/  FFMA R25, R22, R4, R9 ;  /* 0x0000000416197223 */ /* 0x000fc60000000009 */
[----:B------:R-:W3:Y:S01]  /*2520*/  LDS.64 R8, [R20+0x168] ;  /* 0x0001680014087984 */ /* 0x000ee20000000a00 */
[----:B------:R-:W-:-:S03]  /*2530*/  FFMA R29, R22, R5, R29 ;  /* 0x00000005161d7223 */ /* 0x000fc6000000001d */
[----:B------:R-:W1:Y:S01]  /*2540*/  LDS.64 R4, [R20+0x170] ;  /* 0x0001700014047984 */ /* 0x000e620000000a00 */
[----:B------:R-:W-:-:S05]  /*2550*/  IADD3 R22, PT, PT, R7, 0x1860, RZ ;  /* 0x0000186007167810 */ /* 0x000fca0007ffe0ff */
[----:B0-----:R-:W-:-:S05]  /*2560*/  IMAD.WIDE.U32 R26, R22, 0x4, R12 ;  /* 0x00000004161a7825 */ /* 0x001fca00078e000c */
[----:B------:R0:W5:Y:S01]  /*2570*/  LDG.E.CONSTANT R22, desc[UR6][R26.64] ;  /* 0x000000061a167981 */ /* 0x000162000c1e9900 */
[C---:B---3--:R-:W-:Y:S01]  /*2580*/  FFMA R8, R18.reuse, R8, R25 ;  /* 0x0000000812087223 */ /* 0x048fe20000000019 */
[----:B------:R-:W-:-:S03]  /*2590*/  FFMA R29, R18, R9, R29 ;  /* 0x00000009121d7223 */ /* 0x000fc6000000001d */
[C---:B----4-:R-:W-:Y:S01]  /*25a0*/  FFMA R9, R17.reuse, R9, R8 ;  /* 0x0000000911097223 */ /* 0x050fe20000000008 */
[----:B-1----:R-:W-:Y:S01]  /*25b0*/  FFMA R29, R17, R4, R29 ;  /* 0x00000004111d7223 */ /* 0x002fe2000000001d */
[----:B------:R-:W-:-:S05]  /*25c0*/  IADD3 R25, PT, PT, R7, 0x1900, RZ ;  /* 0x0000190007197810 */ /* 0x000fca0007ffe0ff */
[----:B0-----:R-:W-:Y:S01]  /*25d0*/  IMAD.WIDE.U32 R26, R25, 0x4, R12 ;  /* 0x00000004191a7825 */ /* 0x001fe200078e000c */
[----:B------:R-:W-:-:S04]  /*25e0*/  IADD3 R25, PT, PT, R7, 0x19a0, RZ ;  /* 0x000019a007197810 */ /* 0x000fc80007ffe0ff */
[----:B------:R0:W3:Y:S01]  /*25f0*/  LDG.E.CONSTANT R18, desc[UR6][R26.64] ;  /* 0x000000061a127981 */ /* 0x0000e2000c1e9900 */
[----:B--2---:R-:W-:-:S03]  /*2600*/  FFMA R4, R16, R4, R9 ;  /* 0x0000000410047223 */ /* 0x004fc60000000009 */
[----:B------:R-:W1:Y:S01]  /*2610*/  LDS.64 R8, [R20+0x190] ;  /* 0x0001900014087984 */ /* 0x000e620000000a00 */
[----:B0-----:R-:W-:-:S05]  /*2620*/  IMAD.WIDE.U32 R26, R25, 0x4, R12 ;  /* 0x00000004191a7825 */ /* 0x001fca00078e000c */
[----:B------:R0:W2:Y:S01]  /*2630*/  LDG.E.CONSTANT R17, desc[UR6][R26.64] ;  /* 0x000000061a117981 */ /* 0x0000a2000c1e9900 */
[----:B------:R-:W-:Y:S01]  /*2640*/  FFMA R28, R16, R5, R29 ;  /* 0x00000005101c7223 */ /* 0x000fe2000000001d */
[----:B------:R-:W-:-:S05]  /*2650*/  IADD3 R5, PT, PT, R7, 0x1a40, RZ ;  /* 0x00001a4007057810 */ /* 0x000fca0007ffe0ff */
[----:B0-----:R-:W-:-:S05]  /*2660*/  IMAD.WIDE.U32 R26, R5, 0x4, R12 ;  /* 0x00000004051a7825 */ /* 0x001fca00078e000c */
[----:B------:R0:W4:Y:S01]  /*2670*/  LDG.E.CONSTANT R16, desc[UR6][R26.64] ;  /* 0x000000061a107981 */ /* 0x000122000c1e9900 */
[----:B-1----:R-:W-:-:S03]  /*2680*/  FFMA R25, R15, R8, R4 ;  /* 0x000000080f197223 */ /* 0x002fc60000000004 */
[----:B------:R-:W1:Y:S01]  /*2690*/  LDS.64 R4, [R20+0x198] ;  /* 0x0001980014047984 */ /* 0x000e620000000a00 */
[----:B------:R-:W-:Y:S01]  /*26a0*/  IADD3 R8, PT, PT, R7, 0x1ae0, RZ ;  /* 0x00001ae007087810 */ /* 0x000fe20007ffe0ff */
[----:B------:R-:W-:-:S04]  /*26b0*/  FFMA R29, R15, R9, R28 ;  /* 0x000000090f1d7223 */ /* 0x000fc8000000001c */
[----:B0-----:R-:W-:-:S05]  /*26c0*/  IMAD.WIDE.U32 R26, R8, 0x4, R12 ;  /* 0x00000004081a7825 */ /* 0x001fca00078e000c */
[----:B------:R0:W4:Y:S01]  /*26d0*/  LDG.E.CONSTANT R15, desc[UR6][R26.64] ;  /* 0x000000061a0f7981 */ /* 0x000122000c1e9900 */
[----:B-----5:R-:W-:Y:S01]  /*26e0*/  FFMA R28, R14, R9, R25 ;  /* 0x000000090e1c7223 */ /* 0x020fe20000000019 */
[----:B------:R-:W-:-:S05]  /*26f0*/  IADD3 R9, PT, PT, R7, 0x1b80, RZ ;  /* 0x00001b8007097810 */ /* 0x000fca0007ffe0ff */
[----:B0-----:R-:W-:Y:S02]  /*2700*/  IMAD.WIDE.U32 R26, R9, 0x4, R12 ;  /* 0x00000004091a7825 */ /* 0x001fe400078e000c */
[----:B------:R-:W0:Y:S02]  /*2710*/  LDS.64 R8, [R20+0x1b8] ;  /* 0x0001b80014087984 */ /* 0x000e240000000a00 */
[-C--:B-1----:R-:W-:Y:S02]  /*2720*/  FFMA R29, R14, R4.reuse, R29 ;  /* 0x000000040e1d7223 */ /* 0x082fe4000000001d */
[----:B------:R1:W5:Y:S01]  /*2730*/  LDG.E.CONSTANT R14, desc[UR6][R26.64] ;  /* 0x000000061a0e7981 */ /* 0x000362000c1e9900 */
[C---:B------:R-:W-:Y:S01]  /*2740*/  FFMA R28, R21.reuse, R4, R28 ;  /* 0x00000004151c7223 */ /* 0x040fe2000000001c */
[----:B------:R-:W-:Y:S02]  /*2750*/  FFMA R29, R21, R5, R29 ;  /* 0x00000005151d7223 */ /* 0x000fe4000000001d */
[----:B------:R-:W0:Y:S01]  /*2760*/  LDS.64 R4, [R20+0x1c0] ;  /* 0x0001c00014047984 */ /* 0x000e220000000a00 */
[----:B------:R-:W-:-:S05]  /*2770*/  IADD3 R21, PT, PT, R7, 0x1c20, RZ ;  /* 0x00001c2007157810 */ /* 0x000fca0007ffe0ff */
[----:B-1----:R-:W-:-:S05]  /*2780*/  IMAD.WIDE.U32 R26, R21, 0x4, R12 ;  /* 0x00000004151a7825 */ /* 0x002fca00078e000c */
[----:B------:R1:W5:Y:S01]  /*2790*/  LDG.E.CONSTANT R21, desc[UR6][R26.64] ;  /* 0x000000061a157981 */ /* 0x000362000c1e9900 */
[C---:B0-----:R-:W-:Y:S01]  /*27a0*/  FFMA R25, R19.reuse, R8, R28 ;  /* 0x0000000813197223 */ /* 0x041fe2000000001c */
[----:B------:R-:W-:Y:S01]  /*27b0*/  FFMA R29, R19, R9, R29 ;  /* 0x00000009131d7223 */ /* 0x000fe2000000001d */
[----:B------:R-:W-:-:S05]  /*27c0*/  IADD3 R19, PT, PT, R7, 0x1cc0, RZ ;  /* 0x00001cc007137810 */ /* 0x000fca0007ffe0ff */
[----:B-1----:R-:W-:Y:S01]  /*27d0*/  IMAD.WIDE.U32 R26, R19, 0x4, R12 ;  /* 0x00000004131a7825 */ /* 0x002fe200078e000c */
[----:B------:R-:W-:-:S03]  /*27e0*/  IADD3 R19, PT, PT, R7, 0x1d60, RZ ;  /* 0x00001d6007137810 */ /* 0x000fc60007ffe0ff */
[C---:B------:R-:W-:Y:S01]  /*27f0*/  FFMA R25, R6.reuse, R9, R25 ;  /* 0x0000000906197223 */ /* 0x040fe20000000019 */
[----:B------:R-:W-:Y:S01]  /*2800*/  FFMA R28, R6, R4, R29 ;  /* 0x00000004061c7223 */ /* 0x000fe2000000001d */
[----:B------:R-:W0:Y:S04]  /*2810*/  LDS.64 R8, [R20+0x1e0] ;  /* 0x0001e00014087984 */ /* 0x000e280000000a00 */
[----:B------:R1:W5:Y:S02]  /*2820*/  LDG.E.CONSTANT R6, desc[UR6][R26.64] ;  /* 0x000000061a067981 */ /* 0x000364000c1e9900 */
[----:B-1----:R-:W-:-:S05]  /*2830*/  IMAD.WIDE.U32 R26, R19, 0x4, R12 ;  /* 0x00000004131a7825 */ /* 0x002fca00078e000c */
[----:B------:R1:W5:Y:S01]  /*2840*/  LDG.E.CONSTANT R19, desc[UR6][R26.64] ;  /* 0x000000061a137981 */ /* 0x000362000c1e9900 */
[C---:B------:R-:W-:Y:S01]  /*2850*/  FFMA R4, R24.reuse, R4, R25 ;  /* 0x0000000418047223 */ /* 0x040fe20000000019 */
[----:B------:R-:W-:Y:S01]  /*2860*/  IADD3 R25, PT, PT, R7, 0x1e00, RZ ;  /* 0x00001e0007197810 */ /* 0x000fe20007ffe0ff */
[----:B------:R-:W-:-:S04]  /*2870*/  FFMA R28, R24, R5, R28 ;  /* 0x00000005181c7223 */ /* 0x000fc8000000001c */
[----:B------:R-:W-:-:S06]  /*2880*/  IMAD.WIDE.U32 R24, R25, 0x4, R12 ;  /* 0x0000000419187825 */ /* 0x000fcc00078e000c */
[----:B------:R-:W5:Y:S01]  /*2890*/  LDG.E.CONSTANT R24, desc[UR6][R24.64] ;  /* 0x0000000618187981 */ /* 0x000f62000c1e9900 */
[----:B0-----:R-:W-:-:S03]  /*28a0*/  FFMA R8, R23, R8, R4 ;  /* 0x0000000817087223 */ /* 0x001fc60000000004 */
[----:B------:R-:W0:Y:S01]  /*28b0*/  LDS.64 R4, [R20+0x1e8] ;  /* 0x0001e80014047984 */ /* 0x000e220000000a00 */
[----:B-1----:R-:W-:Y:S01]  /*28c0*/  IADD3 R27, PT, PT, R7, 0x1ea0, RZ ;  /* 0x00001ea0071b7810 */ /* 0x002fe20007ffe0ff */
[----:B------:R-:W-:-:S04]  /*28d0*/  FFMA R29, R23, R9, R28 ;  /* 0x00000009171d7223 */ /* 0x000fc8000000001c */
[----:B------:R-:W-:-:S04]  /*28e0*/  IMAD.WIDE.U32 R26, R27, 0x4, R12 ;  /* 0x000000041b1a7825 */ /* 0x000fc800078e000c */
[----:B------:R-:W-:Y:S01]  /*28f0*/  FFMA R9, R11, R9, R8 ;  /* 0x000000090b097223 */ /* 0x000fe20000000008 */
[----:B------:R-:W-:Y:S01]  /*2900*/  IADD3 R8, PT, PT, R7, 0x1f40, RZ ;  /* 0x00001f4007087810 */ /* 0x000fe20007ffe0ff */
[----:B------:R1:W5:Y:S04]  /*2910*/  LDG.E.CONSTANT R23, desc[UR6][R26.64] ;  /* 0x000000061a177981 */ /* 0x000368000c1e9900 */
[----:B-1----:R-:W-:-:S04]  /*2920*/  IMAD.WIDE.U32 R26, R8, 0x4, R12 ;  /* 0x00000004081a7825 */ /* 0x002fc800078e000c */
[-C--:B0-----:R-:W-:Y:S01]  /*2930*/  FFMA R28, R11, R4.reuse, R29 ;  /* 0x000000040b1c7223 */ /* 0x081fe2000000001d */
[C---:B------:R-:W-:Y:S01]  /*2940*/  FFMA R29, R10.reuse, R4, R9 ;  /* 0x000000040a1d7223 */ /* 0x040fe20000000009 */
[----:B------:R0:W5:Y:S04]  /*2950*/  LDG.E.CONSTANT R11, desc[UR6][R26.64] ;  /* 0x000000061a0b7981 */ /* 0x000168000c1e9900 */
[----:B------:R-:W1:Y:S01]  /*2960*/  LDS.64 R8, [R20+0x208] ;  /* 0x0002080014087984 */ /* 0x000e620000000a00 */
[----:B------:R-:W-:Y:S01]  /*2970*/  FFMA R25, R10, R5, R28 ;  /* 0x000000050a197223 */ /* 0x000fe2000000001c */
[----:B------:R-:W-:Y:S02]  /*2980*/  IADD3 R10, PT, PT, R7, 0x1fe0, RZ ;  /* 0x00001fe0070a7810 */ /* 0x000fe40007ffe0ff */
[----:B------:R-:W3:Y:S03]  /*2990*/  LDS.64 R4, [R20+0x210] ;  /* 0x0002100014047984 */ /* 0x000ee60000000a00 */
[----:B0-----:R-:W-:-:S05]  /*29a0*/  IMAD.WIDE.U32 R26, R10, 0x4, R12 ;  /* 0x000000040a1a7825 */ /* 0x001fca00078e000c */
[----:B------:R0:W5:Y:S01]  /*29b0*/  LDG.E.CONSTANT R10, desc[UR6][R26.64] ;  /* 0x000000061a0a7981 */ /* 0x000162000c1e9900 */
[C---:B-1----:R-:W-:Y:S01]  /*29c0*/  FFMA R29, R22.reuse, R8, R29 ;  /* 0x00000008161d7223 */ /* 0x042fe2000000001d */
[----:B------:R-:W-:Y:S01]  /*29d0*/  IADD3 R8, PT, PT, R7, 0x2080, RZ ;  /* 0x0000208007087810 */ /* 0x000fe20007ffe0ff */
[----:B------:R-:W-:-:S04]  /*29e0*/  FFMA R25, R22, R9, R25 ;  /* 0x0000000916197223 */ /* 0x000fc80000000019 */
[----:B0-----:R-:W-:-:S05]  /*29f0*/  IMAD.WIDE.U32 R26, R8, 0x4, R12 ;  /* 0x00000004081a7825 */ /* 0x001fca00078e000c */
[----:B------:R0:W5:Y:S01]  /*2a00*/  LDG.E.CONSTANT R22, desc[UR6][R26.64] ;  /* 0x000000061a167981 */ /* 0x000162000c1e9900 */
[C---:B---3--:R-:W-:Y:S01]  /*2a10*/  FFMA R8, R18.reuse, R9, R29 ;  /* 0x0000000912087223 */ /* 0x048fe2000000001d */
[----:B------:R-:W-:Y:S01]  /*2a20*/  IADD3 R9, PT, PT, R7, 0x2120, RZ ;  /* 0x0000212007097810 */ /* 0x000fe20007ffe0ff */
[----:B------:R-:W-:-:S04]  /*2a30*/  FFMA R28, R18, R4, R25 ;  /* 0x00000004121c7223 */ /* 0x000fc80000000019 */
[----:B0-----:R-:W-:-:S05]  /*2a40*/  IMAD.WIDE.U32 R26, R9, 0x4, R12 ;  /* 0x00000004091a7825 */ /* 0x001fca00078e000c */
[----:B------:R0:W3:Y:S01]  /*2a50*/  LDG.E.CONSTANT R18, desc[UR6][R26.64] ;  /* 0x000000061a127981 */ /* 0x0000e2000c1e9900 */
[----:B--2---:R-:W-:-:S03]  /*2a60*/  FFMA R29, R17, R4, R8 ;  /* 0x00000004111d7223 */ /* 0x004fc60000000008 */
[----:B------:R-:W4:Y:S01]  /*2a70*/  LDS.64 R8, [R20+0x230] ;  /* 0x0002300014087984 */ /* 0x000f220000000a00 */
[----:B------:R-:W-:Y:S01]  /*2a80*/  FFMA R25, R17, R5, R28 ;  /* 0x0000000511197223 */ /* 0x000fe2000000001c */
[----:B------:R-:W-:-:S05]  /*2a90*/  IADD3 R5, PT, PT, R7, 0x21c0, RZ ;  /* 0x000021c007057810 */ /* 0x000fca0007ffe0ff */
[----:B0-----:R-:W-:Y:S02]  /*2aa0*/  IMAD.WIDE.U32 R26, R5, 0x4, R12 ;  /* 0x00000004051a7825 */ /* 0x001fe400078e000c */
[----:B------:R-:W0:Y:S04]  /*2ab0*/  LDS.64 R4, [R20+0x238] ;  /* 0x0002380014047984 */ /* 0x000e280000000a00 */
[----:B------:R1:W2:Y:S01]  /*2ac0*/  LDG.E.CONSTANT R17, desc[UR6][R26.64] ;  /* 0x000000061a117981 */ /* 0x0002a2000c1e9900 */
[C---:B----4-:R-:W-:Y:S01]  /*2ad0*/  FFMA R8, R16.reuse, R8, R29 ;  /* 0x0000000810087223 */ /* 0x050fe2000000001d */
[----:B------:R-:W-:Y:S01]  /*2ae0*/  IADD3 R29, PT, PT, R7, 0x2260, RZ ;  /* 0x00002260071d7810 */ /* 0x000fe20007ffe0ff */
[----:B------:R-:W-:-:S04]  /*2af0*/  FFMA R25, R16, R9, R25 ;  /* 0x0000000910197223 */ /* 0x000fc80000000019 */
[----:B-1----:R-:W-:Y:S01]  /*2b00*/  IMAD.WIDE.U32 R26, R29, 0x4, R12 ;  /* 0x000000041d1a7825 */ /* 0x002fe200078e000c */
[----:B------:R-:W-:-:S03]  /*2b10*/  IADD3 R29, PT, PT, R7, 0x2300, RZ ;  /* 0x00002300071d7810 */ /* 0x000fc60007ffe0ff */
[C---:B------:R-:W-:Y:S01]  /*2b20*/  FFMA R9, R15.reuse, R9, R8 ;  /* 0x000000090f097223 */ /* 0x040fe20000000008 */
[----:B------:R1:W4:Y:S01]  /*2b30*/  LDG.E.CONSTANT R16, desc[UR6][R26.64] ;  /* 0x000000061a107981 */ /* 0x000322000c1e9900 */
[----:B0-----:R-:W-:Y:S01]  /*2b40*/  FFMA R25, R15, R4, R25 ;  /* 0x000000040f197223 */ /* 0x001fe20000000019 */
[----:B-1----:R-:W-:-:S05]  /*2b50*/  IMAD.WIDE.U32 R26, R29, 0x4, R12 ;  /* 0x000000041d1a7825 */ /* 0x002fca00078e000c */
[----:B------:R0:W4:Y:S01]  /*2b60*/  LDG.E.CONSTANT R15, desc[UR6][R26.64] ;  /* 0x000000061a0f7981 */ /* 0x000122000c1e9900 */
[----:B-----5:R-:W-:-:S03]  /*2b70*/  FFMA R28, R14, R4, R9 ;  /* 0x000000040e1c7223 */ /* 0x020fc60000000009 */
[----:B------:R-:W1:Y:S01]  /*2b80*/  LDS.64 R8, [R20+0x258] ;  /* 0x0002580014087984 */ /* 0x000e620000000a00 */
[----:B------:R-:W-:-:S03]  /*2b90*/  FFMA R25, R14, R5, R25 ;  /* 0x000000050e197223 */ /* 0x000fc60000000019 */
[----:B------:R-:W5:Y:S01]  /*2ba0*/  LDS.64 R4, [R20+0x260] ;  /* 0x0002600014047984 */ /* 0x000f620000000a00 */
[----:B------:R-:W-:-:S05]  /*2bb0*/  IADD3 R14, PT, PT, R7, 0x23a0, RZ ;  /* 0x000023a0070e7810 */ /* 0x000fca0007ffe0ff */
[----:B0-----:R-:W-:-:S05]  /*2bc0*/  IMAD.WIDE.U32 R26, R14, 0x4, R12 ;  /* 0x000000040e1a7825 */ /* 0x001fca00078e000c */
[----:B------:R0:W4:Y:S01]  /*2bd0*/  LDG.E.CONSTANT R14, desc[UR6][R26.64] ;  /* 0x000000061a0e7981 */ /* 0x000122000c1e9900 */
[C---:B-1----:R-:W-:Y:S01]  /*2be0*/  FFMA R29, R21.reuse, R8, R28 ;  /* 0x00000008151d7223 */ /* 0x042fe2000000001c */
[----:B------:R-:W-:Y:S01]  /*2bf0*/  FFMA R25, R21, R9, R25 ;  /* 0x0000000915197223 */ /* 0x000fe20000000019 */
[----:B------:R-:W-:-:S05]  /*2c00*/  IADD3 R21, PT, PT, R7, 0x2440, RZ ;  /* 0x0000244007157810 */ /* 0x000fca0007ffe0ff */
[----:B0-----:R-:W-:-:S04]  /*2c10*/  IMAD.WIDE.U32 R26, R21, 0x4, R12 ;  /* 0x00000004151a7825 */ /* 0x001fc800078e000c */
[C---:B------:R-:W-:Y:S01]  /*2c20*/  FFMA R29, R6.reuse, R9, R29 ;  /* 0x00000009061d7223 */ /* 0x040fe2000000001d */
[----:B-----5:R-:W-:Y:S01]  /*2c30*/  FFMA R28, R6, R4, R25 ;  /* 0x00000004061c7223 */ /* 0x020fe20000000019 */
[----:B------:R-:W-:Y:S01]  /*2c40*/  IADD3 R21, PT, PT, R7, 0x24e0, RZ ;  /* 0x000024e007157810 */ /* 0x000fe20007ffe0ff */
[----:B------:R0:W5:Y:S04]  /*2c50*/  LDG.E.CONSTANT R6, desc[UR6][R26.64] ;  /* 0x000000061a067981 */ /* 0x000168000c1e9900 */
[----:B------:R-:W1:Y:S01]  /*2c60*/  LDS.64 R8, [R20+0x280] ;  /* 0x0002800014087984 */ /* 0x000e620000000a00 */
[----:B0-----:R-:W-:-:S04]  /*2c70*/  IMAD.WIDE.U32 R26, R21, 0x4, R12 ;  /* 0x00000004151a7825 */ /* 0x001fc800078e000c */
[----:B------:R-:W-:Y:S01]  /*2c80*/  FFMA R25, R19, R5, R28 ;  /* 0x0000000513197223 */ /* 0x000fe2000000001c */
[----:B------:R-:W-:Y:S01]  /*2c90*/  IADD3 R5, PT, PT, R7, 0x2580, RZ ;  /* 0x0000258007057810 */ /* 0x000fe20007ffe0ff */
[----:B------:R0:W5:Y:S01]  /*2ca0*/  LDG.E.CONSTANT R21, desc[UR6][R26.64] ;  /* 0x000000061a157981 */ /* 0x000162000c1e9900 */
[----:B------:R-:W-:-:S03]  /*2cb0*/  FFMA R29, R19, R4, R29 ;  /* 0x00000004131d7223 */ /* 0x000fc6000000001d */
[----:B0-----:R-:W-:Y:S01]  /*2cc0*/  IMAD.WIDE.U32 R26, R5, 0x4, R12 ;  /* 0x00000004051a7825 */ /* 0x001fe200078e000c */
[----:B------:R-:W-:Y:S01]  /*2cd0*/  IADD3 R28, PT, PT, R7, 0x2620, RZ ;  /* 0x00002620071c7810 */ /* 0x000fe20007ffe0ff */
[----:B------:R-:W0:Y:S04]  /*2ce0*/  LDS.64 R4, [R20+0x288] ;  /* 0x0002880014047984 */ /* 0x000e280000000a00 */
[----:B------:R1:W5:Y:S02]  /*2cf0*/  LDG.E.CONSTANT R19, desc[UR6][R26.64] ;  /* 0x000000061a137981 */ /* 0x000364000c1e9900 */
[C---:B-1----:R-:W-:Y:S01]  /*2d00*/  FFMA R8, R24.reuse, R8, R29 ;  /* 0x0000000818087223 */ /* 0x042fe2000000001d */
[----:B------:R-:W-:Y:S01]  /*2d10*/  FFMA R29, R24, R9, R25 ;  /* 0x00000009181d7223 */ /* 0x000fe20000000019 */
[----:B------:R-:W-:-:S06]  /*2d20*/  IMAD.WIDE.U32 R24, R28, 0x4, R12 ;  /* 0x000000041c187825 */ /* 0x000fcc00078e000c */
[----:B------:R-:W5:Y:S01]  /*2d30*/  LDG.E.CONSTANT R24, desc[UR6][R24.64] ;  /* 0x0000000618187981 */ /* 0x000f62000c1e9900 */
[----:B------:R-:W-:Y:S01]  /*2d40*/  FFMA R8, R23, R9, R8 ;  /* 0x0000000917087223 */ /* 0x000fe20000000008 */
[----:B------:R-:W-:-:S05]  /*2d50*/  IADD3 R9, PT, PT, R7, 0x26c0, RZ ;  /* 0x000026c007097810 */ /* 0x000fca0007ffe0ff */
[----:B------:R-:W-:-:S04]  /*2d60*/  IMAD.WIDE.U32 R26, R9, 0x4, R12 ;  /* 0x00000004091a7825 */ /* 0x000fc800078e000c */
[-C--:B0-----:R-:W-:Y:S02]  /*2d70*/  FFMA R28, R23, R4.reuse, R29 ;  /* 0x00000004171c7223 */ /* 0x081fe4000000001d */
[----:B------:R0:W5:Y:S01]  /*2d80*/  LDG.E.CONSTANT R23, desc[UR6][R26.64] ;  /* 0x000000061a177981 */ /* 0x000162000c1e9900 */
[----:B------:R-:W-:-:S03]  /*2d90*/  FFMA R29, R11, R4, R8 ;  /* 0x000000040b1d7223 */ /* 0x000fc60000000008 */
[----:B------:R-:W1:Y:S01]  /*2da0*/  LDS.64 R8, [R20+0x2a8] ;  /* 0x0002a80014087984 */ /* 0x000e620000000a00 */
[----:B------:R-:W-:Y:S01]  /*2db0*/  FFMA R28, R11, R5, R28 ;  /* 0x000000050b1c7223 */ /* 0x000fe2000000001c */
[----:B------:R-:W-:Y:S02]  /*2dc0*/  IADD3 R11, PT, PT, R7, 0x2760, RZ ;  /* 0x00002760070b7810 */ /* 0x000fe40007ffe0ff */
[----:B------:R-:W1:Y:S03]  /*2dd0*/  LDS.64 R4, [R20+0x2b0] ;  /* 0x0002b00014047984 */ /* 0x000e660000000a00 */
[----:B0-----:R-:W-:-:S05]  /*2de0*/  IMAD.WIDE.U32 R26, R11, 0x4, R12 ;  /* 0x000000040b1a7825 */ /* 0x001fca00078e000c */
[----:B------:R0:W5:Y:S01]  /*2df0*/  LDG.E.CONSTANT R11, desc[UR6][R26.64] ;  /* 0x000000061a0b7981 */ /* 0x000162000c1e9900 */
[C---:B-1----:R-:W-:Y:S01]  /*2e00*/  FFMA R29, R10.reuse, R8, R29 ;  /* 0x000000080a1d7223 */ /* 0x042fe2000000001d */
[----:B------:R-:W-:Y:S01]  /*2e10*/  IADD3 R8, PT, PT, R7, 0x2800, RZ ;  /* 0x0000280007087810 */ /* 0x000fe20007ffe0ff */
[----:B------:R-:W-:-:S04]  /*2e20*/  FFMA R25, R10, R9, R28 ;  /* 0x000000090a197223 */ /* 0x000fc8000000001c */
[----:B0-----:R-:W-:-:S04]  /*2e30*/  IMAD.WIDE.U32 R26, R8, 0x4, R12 ;  /* 0x00000004081a7825 */ /* 0x001fc800078e000c */
[C---:B------:R-:W-:Y:S01]  /*2e40*/  FFMA R29, R22.reuse, R9, R29 ;  /* 0x00000009161d7223 */ /* 0x040fe2000000001d */
[----:B------:R0:W5:Y:S04]  /*2e50*/  LDG.E.CONSTANT R10, desc[UR6][R26.64] ;  /* 0x000000061a0a7981 */ /* 0x000168000c1e9900 */
[----:B------:R-:W2:Y:S01]  /*2e60*/  LDS.64 R8, [R20+0x2d0] ;  /* 0x0002d00014087984 */ /* 0x000ea20000000a00 */
[----:B------:R-:W-:Y:S01]  /*2e70*/  IADD3 R28, PT, PT, R7, 0x28a0, RZ ;  /* 0x000028a0071c7810 */ /* 0x000fe20007ffe0ff */
[----:B------:R-:W-:-:S04]  /*2e80*/  FFMA R25, R22, R4, R25 ;  /* 0x0000000416197223 */ /* 0x000fc80000000019 */
[----:B0-----:R-:W-:-:S05]  /*2e90*/  IMAD.WIDE.U32 R26, R28, 0x4, R12 ;  /* 0x000000041c1a7825 */ /* 0x001fca00078e000c */
[----:B------:R0:W5:Y:S01]  /*2ea0*/  LDG.E.CONSTANT R22, desc[UR6][R26.64] ;  /* 0x000000061a167981 */ /* 0x000162000c1e9900 */
[C---:B---3--:R-:W-:Y:S01]  /*2eb0*/  FFMA R28, R18.reuse, R5, R25 ;  /* 0x00000005121c7223 */ /* 0x048fe20000000019 */
[----:B------:R-:W-:Y:S01]  /*2ec0*/  FFMA R4, R18, R4, R29 ;  /* 0x0000000412047223 */ /* 0x000fe2000000001d */
[----:B------:R-:W-:-:S05]  /*2ed0*/  IADD3 R5, PT, PT, R7, 0x2940, RZ ;  /* 0x0000294007057810 */ /* 0x000fca0007ffe0ff */
[----:B0-----:R-:W-:-:S05]  /*2ee0*/  IMAD.WIDE.U32 R26, R5, 0x4, R12 ;  /* 0x00000004051a7825 */ /* 0x001fca00078e000c */
[----:B------:R0:W3:Y:S01]  /*2ef0*/  LDG.E.CONSTANT R18, desc[UR6][R26.64] ;  /* 0x000000061a127981 */ /* 0x0000e2000c1e9900 */
[----:B--2---:R-:W-:-:S03]  /*2f00*/  FFMA R25, R17, R8, R4 ;  /* 0x0000000811197223 */ /* 0x004fc60000000004 */
[----:B------:R-:W1:Y:S01]  /*2f10*/  LDS.64 R4, [R20+0x2d8] ;  /* 0x0002d80014047984 */ /* 0x000e620000000a00 */
[----:B------:R-:W-:Y:S01]  /*2f20*/  IADD3 R8, PT, PT, R7, 0x29e0, RZ ;  /* 0x000029e007087810 */ /* 0x000fe20007ffe0ff */
[----:B------:R-:W-:-:S04]  /*2f30*/  FFMA R29, R17, R9, R28 ;  /* 0x00000009111d7223 */ /* 0x000fc8000000001c */
[----:B0-----:R-:W-:-:S05]  /*2f40*/  IMAD.WIDE.U32 R26, R8, 0x4, R12 ;  /* 0x00000004081a7825 */ /* 0x001fca00078e000c */
[----:B------:R0:W2:Y:S01]  /*2f50*/  LDG.E.CONSTANT R17, desc[UR6][R26.64] ;  /* 0x000000061a117981 */ /* 0x0000a2000c1e9900 */
[----:B----4-:R-:W-:Y:S01]  /*2f60*/  FFMA R8, R16, R9, R25 ;  /* 0x0000000910087223 */ /* 0x010fe20000000019 */
[----:B------:R-:W-:-:S05]  /*2f70*/  IADD3 R9, PT, PT, R7, 0x2a80, RZ ;  /* 0x00002a8007097810 */ /* 0x000fca0007ffe0ff */
[----:B0-----:R-:W-:-:S04]  /*2f80*/  IMAD.WIDE.U32 R26, R9, 0x4, R12 ;  /* 0x00000004091a7825 */ /* 0x001fc800078e000c */
[-C--:B-1----:R-:W-:Y:S02]  /*2f90*/  FFMA R28, R16, R4.reuse, R29 ;  /* 0x00000004101c7223 */ /* 0x082fe4000000001d */
[----:B------:R0:W4:Y:S01]  /*2fa0*/  LDG.E.CONSTANT R16, desc[UR6][R26.64] ;  /* 0x000000061a107981 */ /* 0x000122000c1e9900 */
[----:B------:R-:W-:-:S03]  /*2fb0*/  FFMA R25, R15, R4, R8 ;  /* 0x000000040f197223 */ /* 0x000fc60000000008 */
[----:B------:R-:W1:Y:S01]  /*2fc0*/  LDS.64 R8, [R20+0x2f8] ;  /* 0x0002f80014087984 */ /* 0x000e620000000a00 */
[----:B------:R-:W-:Y:S01]  /*2fd0*/  FFMA R28, R15, R5, R28 ;  /* 0x000000050f1c7223 */ /* 0x000fe2000000001c */
[----:B------:R-:W-:Y:S02]  /*2fe0*/  IADD3 R15, PT, PT, R7, 0x2b20, RZ ;  /* 0x00002b20070f7810 */ /* 0x000fe40007ffe0ff */
[----:B------:R-:W5:Y:S03]  /*2ff0*/  LDS.64 R4, [R20+0x300] ;  /* 0x0003000014047984 */ /* 0x000f660000000a00 */
[----:B0-----:R-:W-:-:S05]  /*3000*/  IMAD.WIDE.U32 R26, R15, 0x4, R12 ;  /* 0x000000040f1a7825 */ /* 0x001fca00078e000c */
[----:B------:R0:W4:Y:S01]  /*3010*/  LDG.E.CONSTANT R15, desc[UR6][R26.64] ;  /* 0x000000061a0f7981 */ /* 0x000122000c1e9900 */
[C---:B-1----:R-:W-:Y:S01]  /*3020*/  FFMA R25, R14.reuse, R8, R25 ;  /* 0x000000080e197223 */ /* 0x042fe20000000019 */
[----:B------:R-:W-:Y:S01]  /*3030*/  IADD3 R8, PT, PT, R7, 0x2bc0, RZ ;  /* 0x00002bc007087810 */ /* 0x000fe20007ffe0ff */
[----:B------:R-:W-:-:S04]  /*3040*/  FFMA R29, R14, R9, R28 ;  /* 0x000000090e1d7223 */ /* 0x000fc8000000001c */
[----:B0-----:R-:W-:-:S05]  /*3050*/  IMAD.WIDE.U32 R26, R8, 0x4, R12 ;  /* 0x00000004081a7825 */ /* 0x001fca00078e000c */
[----:B------:R0:W4:Y:S01]  /*3060*/  LDG.E.CONSTANT R14, desc[UR6][R26.64] ;  /* 0x000000061a0e7981 */ /* 0x000122000c1e9900 */
[----:B-----5:R-:W-:-:S03]  /*3070*/  FFMA R25, R6, R9, R25 ;  /* 0x0000000906197223 */ /* 0x020fc60000000019 */
[----:B------:R-:W1:Y:S01]  /*3080*/  LDS.64 R8, [R20+0x320] ;  /* 0x0003200014087984 */ /* 0x000e620000000a00 */
[----:B------:R-:W-:Y:S01]  /*3090*/  FFMA R28, R6, R4, R29 ;  /* 0x00000004061c7223 */ /* 0x000fe2000000001d */
[----:B------:R-:W-:-:S05]  /*30a0*/  IADD3 R29, PT, PT, R7, 0x2c60, RZ ;  /* 0x00002c60071d7810 */ /* 0x000fca0007ffe0ff */
[----:B0-----:R-:W-:-:S05]  /*30b0*/  IMAD.WIDE.U32 R26, R29, 0x4, R12 ;  /* 0x000000041d1a7825 */ /* 0x001fca00078e000c */
[----:B------:R0:W5:Y:S01]  /*30c0*/  LDG.E.CONSTANT R6, desc[UR6][R26.64] ;  /* 0x000000061a067981 */ /* 0x000162000c1e9900 */
[C---:B------:R-:W-:Y:S01]  /*30d0*/  FFMA R4, R21.reuse, R4, R25 ;  /* 0x0000000415047223 */ /* 0x040fe20000000019 */
[----:B------:R-:W-:Y:S01]  /*30e0*/  FFMA R28, R21, R5, R28 ;  /* 0x00000005151c7223 */ /* 0x000fe2000000001c */
[----:B------:R-:W-:-:S05]  /*30f0*/  IADD3 R21, PT, PT, R7, 0x2d00, RZ ;  /* 0x00002d0007157810 */ /* 0x000fca0007ffe0ff */
[----:B0-----:R-:W-:-:S05]  /*3100*/  IMAD.WIDE.U32 R26, R21, 0x4, R12 ;  /* 0x00000004151a7825 */ /* 0x001fca00078e000c */
[----:B------:R0:W5:Y:S01]  /*3110*/  LDG.E.CONSTANT R21, desc[UR6][R26.64] ;  /* 0x000000061a157981 */ /* 0x000162000c1e9900 */
[----:B-1----:R-:W-:-:S03]  /*3120*/  FFMA R25, R19, R8, R4 ;  /* 0x0000000813197223 */ /* 0x002fc60000000004 */
[----:B------:R-:W1:Y:S01]  /*3130*/  LDS.64 R4, [R20+0x328] ;  /* 0x0003280014047984 */ /* 0x000e620000000a00 */
[----:B------:R-:W-:Y:S01]  /*3140*/  IADD3 R8, PT, PT, R7, 0x2da0, RZ ;  /* 0x00002da007087810 */ /* 0x000fe20007ffe0ff */
[----:B------:R-:W-:-:S04]  /*3150*/  FFMA R29, R19, R9, R28 ;  /* 0x00000009131d7223 */ /* 0x000fc8000000001c */
[----:B0-----:R-:W-:-:S04]  /*3160*/  IMAD.WIDE.U32 R26, R8, 0x4, R12 ;  /* 0x00000004081a7825 */ /* 0x001fc800078e000c */
[C---:B------:R-:W-:Y:S01]  /*3170*/  FFMA R28, R24.reuse, R9, R25 ;  /* 0x00000009181c7223 */ /* 0x040fe20000000019 */
[----:B------:R-:W-:Y:S01]  /*3180*/  IADD3 R25, PT, PT, R7, 0x2e40, RZ ;  /* 0x00002e4007197810 */ /* 0x000fe20007ffe0ff */
[----:B------:R-:W0:Y:S04]  /*3190*/  LDS.64 R8, [R20+0x348] ;  /* 0x0003480014087984 */ /* 0x000e280000000a00 */
[----:B------:R-:W5:Y:S01]  /*31a0*/  LDG.E.CONSTANT R19, desc[UR6][R26.64] ;  /* 0x000000061a137981 */ /* 0x000f62000c1e9900 */
[----:B-1----:R-:W-:Y:S01]  /*31b0*/  FFMA R29, R24, R4, R29 ;  /* 0x00000004181d7223 */ /* 0x002fe2000000001d */
[----:B------:R-:W-:-:S06]  /*31c0*/  IMAD.WIDE.U32 R24, R25, 0x4, R12 ;  /* 0x0000000419187825 */ /* 0x000fcc00078e000c */
[----:B------:R1:W5:Y:S01]  /*31d0*/  LDG.E.CONSTANT R24, desc[UR6][R24.64] ;  /* 0x0000000618187981 */ /* 0x000362000c1e9900 */
[C---:B------:R-:W-:Y:S01]  /*31e0*/  FFMA R28, R23.reuse, R4, R28 ;  /* 0x00000004171c7223 */ /* 0x040fe2000000001c */
[----:B-1----:R-:W-:Y:S01]  /*31f0*/  FFMA R25, R23, R5, R29 ;  /* 0x0000000517197223 */ /* 0x002fe2000000001d */
[----:B------:R-:W-:Y:S01]  /*3200*/  IADD3 R23, PT, PT, R7, 0x2ee0, RZ ;  /* 0x00002ee007177810 */ /* 0x000fe20007ffe0ff */
[----:B------:R-:W1:Y:S04]  /*3210*/  LDS.64 R4, [R20+0x350] ;  /* 0x0003500014047984 */ /* 0x000e680000000a00 */
[----:B------:R-:W-:-:S05]  /*3220*/  IMAD.WIDE.U32 R26, R23, 0x4, R12 ;  /* 0x00000004171a7825 */ /* 0x000fca00078e000c */
[----:B------:R0:W5:Y:S02]  /*3230*/  LDG.E.CONSTANT R23, desc[UR6][R26.64] ;  /* 0x000000061a177981 */ /* 0x000164000c1e9900 */
[----:B0-----:R-:W-:Y:S01]  /*3240*/  FFMA R29, R11, R8, R28 ;  /* 0x000000080b1d7223 */ /* 0x001fe2000000001c */
[----:B------:R-:W-:Y:S01]  /*3250*/  IADD3 R28, PT, PT, R7, 0x2f80, RZ ;  /* 0x00002f80071c7810 */ /* 0x000fe20007ffe0ff */
[----:B------:R-:W-:-:S04]  /*3260*/  FFMA R8, R11, R9, R25 ;  /* 0x000000090b087223 */ /* 0x000fc80000000019 */
[----:B------:R-:W-:-:S05]  /*3270*/  IMAD.WIDE.U32 R26, R28, 0x4, R12 ;  /* 0x000000041c1a7825 */ /* 0x000fca00078e000c */
[----:B------:R0:W5:Y:S01]  /*3280*/  LDG.E.CONSTANT R11, desc[UR6][R26.64] ;  /* 0x000000061a0b7981 */ /* 0x000162000c1e9900 */
[C---:B------:R-:W-:Y:S01]  /*3290*/  FFMA R29, R10.reuse, R9, R29 ;  /* 0x000000090a1d7223 */ /* 0x040fe2000000001d */
[----:B-1----:R-:W-:Y:S01]  /*32a0*/  FFMA R25, R10, R4, R8 ;  /* 0x000000040a197223 */ /* 0x002fe20000000008 */
[----:B------:R-:W-:Y:S01]  /*32b0*/  IADD3 R10, PT, PT, R7, 0x3020, RZ ;  /* 0x00003020070a7810 */ /* 0x000fe20007ffe0ff */
[----:B------:R-:W3:Y:S04]  /*32c0*/  LDS.64 R8, [R20+0x370] ;  /* 0x0003700014087984 */ /* 0x000ee80000000a00 */
[----:B0-----:R-:W-:-:S05]  /*32d0*/  IMAD.WIDE.U32 R26, R10, 0x4, R12 ;  /* 0x000000040a1a7825 */ /* 0x001fca00078e000c */
[----:B------:R0:W5:Y:S01]  /*32e0*/  LDG.E.CONSTANT R10, desc[UR6][R26.64] ;  /* 0x000000061a0a7981 */ /* 0x000162000c1e9900 */
[C---:B------:R-:W-:Y:S01]  /*32f0*/  FFMA R29, R22.reuse, R4, R29 ;  /* 0x00000004161d7223 */ /* 0x040fe2000000001d */
[----:B------:R-:W-:Y:S02]  /*3300*/  FFMA R25, R22, R5, R25 ;  /* 0x0000000516197223 */ /* 0x000fe40000000019 */
[----:B------:R-:W1:Y:S01]  /*3310*/  LDS.64 R4, [R20+0x378] ;  /* 0x0003780014047984 */ /* 0x000e620000000a00 */
[----:B------:R-:W-:-:S05]  /*3320*/  IADD3 R22, PT, PT, R7, 0x30c0, RZ ;  /* 0x000030c007167810 */ /* 0x000fca0007ffe0ff */
[----:B0-----:R-:W-:-:S05]  /*3330*/  IMAD.WIDE.U32 R26, R22, 0x4, R12 ;  /* 0x00000004161a7825 */ /* 0x001fca00078e000c */
[----:B------:R0:W5:Y:S01]  /*3340*/  LDG.E.CONSTANT R22, desc[UR6][R26.64] ;  /* 0x000000061a167981 */ /* 0x000162000c1e9900 */
[C---:B---3--:R-:W-:Y:S01]  /*3350*/  FFMA R8, R18.reuse, R8, R29 ;  /* 0x0000000812087223 */ /* 0x048fe2000000001d */
[----:B------:R-:W-:Y:S01]  /*3360*/  IADD3 R29, PT, PT, R7, 0x3160, RZ ;  /* 0x00003160071d7810 */ /* 0x000fe20007ffe0ff */
[----:B------:R-:W-:-:S04]  /*3370*/  FFMA R25, R18, R9, R25 ;  /* 0x0000000912197223 */ /* 0x000fc80000000019 */
[----:B0-----:R-:W-:-:S04]  /*3380*/  IMAD.WIDE.U32 R26, R29, 0x4, R12 ;  /* 0x000000041d1a7825 */ /* 0x001fc800078e000c */
[C---:B--2---:R-:W-:Y:S01]  /*3390*/  FFMA R9, R17.reuse, R9, R8 ;  /* 0x0000000911097223 */ /* 0x044fe20000000008 */
[----:B------:R0:W2:Y:S01]  /*33a0*/  LDG.E.CONSTANT R18, desc[UR6][R26.64] ;  /* 0x000000061a127981 */ /* 0x0000a2000c1e9900 */
[----:B-1----:R-:W-:Y:S01]  /*33b0*/  FFMA R25, R17, R4, R25 ;  /* 0x0000000411197223 */ /* 0x002fe20000000019 */
[----:B------:R-:W-:-:S05]  /*33c0*/  IADD3 R17, PT, PT, R7, 0x3200, RZ ;  /* 0x0000320007117810 */ /* 0x000fca0007ffe0ff */
[----:B0-----:R-:W-:-:S05]  /*33d0*/  IMAD.WIDE.U32 R26, R17, 0x4, R12 ;  /* 0x00000004111a7825 */ /* 0x001fca00078e000c */
[----:B------:R0:W3:Y:S01]  /*33e0*/  LDG.E.CONSTANT R17, desc[UR6][R26.64] ;  /* 0x000000061a117981 */ /* 0x0000e2000c1e9900 */
[----:B----4-:R-:W-:-:S03]  /*33f0*/  FFMA R28, R16, R4, R9 ;  /* 0x00000004101c7223 */ /* 0x010fc60000000009 */
[----:B------:R-:W1:Y:S01]  /*3400*/  LDS.64 R8, [R20+0x398] ;  /* 0x0003980014087984 */ /* 0x000e620000000a00 */
[----:B------:R-:W-:-:S03]  /*3410*/  FFMA R29, R16, R5, R25 ;  /* 0x00000005101d7223 */ /* 0x000fc60000000019 */
[----:B------:R-:W4:Y:S01]  /*3420*/  LDS.64 R4, [R20+0x3a0] ;  /* 0x0003a00014047984 */ /* 0x000f220000000a00 */
[----:B------:R-:W-:-:S05]  /*3430*/  IADD3 R16, PT, PT, R7, 0x32a0, RZ ;  /* 0x000032a007107810 */ /* 0x000fca0007ffe0ff */
[----:B0-----:R-:W-:-:S05]  /*3440*/  IMAD.WIDE.U32 R26, R16, 0x4, R12 ;  /* 0x00000004101a7825 */ /* 0x001fca00078e000c */
[----:B------:R0:W3:Y:S01]  /*3450*/  LDG.E.CONSTANT R16, desc[UR6][R26.64] ;  /* 0x000000061a107981 */ /* 0x0000e2000c1e9900 */
[----:B-1----:R-:W-:Y:S01]  /*3460*/  FFMA R25, R15, R8, R28 ;  /* 0x000000080f197223 */ /* 0x002fe2000000001c */
[----:B------:R-:W-:Y:S01]  /*3470*/  IADD3 R28, PT, PT, R7, 0x3340, RZ ;  /* 0x00003340071c7810 */ /* 0x000fe20007ffe0ff */
[----:B------:R-:W-:-:S04]  /*3480*/  FFMA R8, R15, R9, R29 ;  /* 0x000000090f087223 */ /* 0x000fc8000000001d */
[----:B0-----:R-:W-:-:S05]  /*3490*/  IMAD.WIDE.U32 R26, R28, 0x4, R12 ;  /* 0x000000041c1a7825 */ /* 0x001fca00078e000c */
[----:B------:R0:W3:Y:S01]  /*34a0*/  LDG.E.CONSTANT R15, desc[UR6][R26.64] ;  /* 0x000000061a0f7981 */ /* 0x0000e2000c1e9900 */
[C---:B------:R-:W-:Y:S01]  /*34b0*/  FFMA R29, R14.reuse, R9, R25 ;  /* 0x000000090e1d7223 */ /* 0x040fe20000000019 */
[----:B----4-:R-:W-:Y:S01]  /*34c0*/  FFMA R25, R14, R4, R8 ;  /* 0x000000040e197223 */ /* 0x010fe20000000008 */
[----:B------:R-:W-:Y:S01]  /*34d0*/  IADD3 R14, PT, PT, R7, 0x33e0, RZ ;  /* 0x000033e0070e7810 */ /* 0x000fe20007ffe0ff */
[----:B------:R-:W1:Y:S04]  /*34e0*/  LDS.64 R8, [R20+0x3c0] ;  /* 0x0003c00014087984 */ /* 0x000e680000000a00 */
[----:B0-----:R-:W-:-:S05]  /*34f0*/  IMAD.WIDE.U32 R26, R14, 0x4, R12 ;  /* 0x000000040e1a7825 */ /* 0x001fca00078e000c */
[----:B------:R0:W4:Y:S01]  /*3500*/  LDG.E.CONSTANT R14, desc[UR6][R26.64] ;  /* 0x000000061a0e7981 */ /* 0x000122000c1e9900 */
[C---:B-----5:R-:W-:Y:S01]  /*3510*/  FFMA R4, R6.reuse, R4, R29 ;  /* 0x0000000406047223 */ /* 0x060fe2000000001d */
[----:B------:R-:W-:Y:S01]  /*3520*/  IADD3 R29, PT, PT, R7, 0x3480, RZ ;  /* 0x00003480071d7810 */ /* 0x000fe20007ffe0ff */
[----:B------:R-:W-:-:S04]  /*3530*/  FFMA R28, R6, R5, R25 ;  /* 0x00000005061c7223 */ /* 0x000fc80000000019 */
[----:B0-----:R-:W-:Y:S01]  /*3540*/  IMAD.WIDE.U32 R26, R29, 0x4, R12 ;  /* 0x000000041d1a7825 */ /* 0x001fe200078e000c */
[----:B------:R-:W-:-:S04]  /*3550*/  IADD3 R29, PT, PT, R7, 0x3520, RZ ;  /* 0x00003520071d7810 */ /* 0x000fc80007ffe0ff */
[----:B------:R0:W5:Y:S01]  /*3560*/  LDG.E.CONSTANT R6, desc[UR6][R26.64] ;  /* 0x000000061a067981 */ /* 0x000162000c1e9900 */
[C---:B-1----:R-:W-:Y:S01]  /*3570*/  FFMA R8, R21.reuse, R8, R4 ;  /* 0x0000000815087223 */ /* 0x042fe20000000004 */
[----:B------:R-:W-:Y:S02]  /*3580*/  FFMA R25, R21, R9, R28 ;  /* 0x0000000915197223 */ /* 0x000fe4000000001c */
[----:B------:R-:W1:Y:S01]  /*3590*/  LDS.64 R4, [R20+0x3c8] ;  /* 0x0003c80014047984 */ /* 0x000e620000000a00 */
[----:B0-----:R-:W-:-:S05]  /*35a0*/  IMAD.WIDE.U32 R26, R29, 0x4, R12 ;  /* 0x000000041d1a7825 */ /* 0x001fca00078e000c */
[----:B------:R0:W5:Y:S01]  /*35b0*/  LDG.E.CONSTANT R21, desc[UR6][R26.64] ;  /* 0x000000061a157981 */ /* 0x000162000c1e9900 */
[----:B------:R-:W-:Y:S01]  /*35c0*/  IADD3 R29, PT, PT, R7, 0x35c0, RZ ;  /* 0x000035c0071d7810 */ /* 0x000fe20007ffe0ff */
[C---:B------:R-:W-:Y:S01]  /*35d0*/  FFMA R9, R19.reuse, R9, R8 ;  /* 0x0000000913097223 */ /* 0x040fe20000000008 */
[----:B-1----:R-:W-:-:S03]  /*35e0*/  FFMA R25, R19, R4, R25 ;  /* 0x0000000413197223 */ /* 0x002fc60000000019 */
[----:B0-----:R-:W-:-:S05]  /*35f0*/  IMAD.WIDE.U32 R26, R29, 0x4, R12 ;  /* 0x000000041d1a7825 */ /* 0x001fca00078e000c */
[----:B------:R0:W5:Y:S01]  /*3600*/  LDG.E.CONSTANT R19, desc[UR6][R26.64] ;  /* 0x000000061a137981 */ /* 0x000162000c1e9900 */
[----:B------:R-:W-:-:S03]  /*3610*/  FFMA R4, R24, R4, R9 ;  /* 0x0000000418047223 */ /* 0x000fc60000000009 */
[----:B------:R-:W1:Y:S01]  /*3620*/  LDS.64 R8, [R20+0x3e8] ;  /* 0x0003e80014087984 */ /* 0x000e620000000a00 */
[----:B------:R-:W-:Y:S01]  /*3630*/  FFMA R28, R24, R5, R25 ;  /* 0x00000005181c7223 */ /* 0x000fe20000000019 */
[C---:B------:R-:W-:Y:S02]  /*3640*/  IADD3 R25, PT, PT, R7.reuse, 0x3660, RZ ;  /* 0x0000366007197810 */ /* 0x040fe40007ffe0ff */
[----:B------:R-:W-:-:S03]  /*3650*/  IADD3 R29, PT, PT, R7, 0x3700, RZ ;  /* 0x00003700071d7810 */ /* 0x000fc60007ffe0ff */
[----:B------:R-:W-:-:S04]  /*3660*/  IMAD.WIDE.U32 R24, R25, 0x4, R12 ;  /* 0x0000000419187825 */ /* 0x000fc800078e000c */
[----:B-1----:R-:W-:Y:S01]  /*3670*/  FFMA R8, R23, R8, R4 ;  /* 0x0000000817087223 */ /* 0x002fe20000000004 */
[----:B0-----:R-:W-:Y:S01]  /*3680*/  IMAD.WIDE.U32 R26, R29, 0x4, R12 ;  /* 0x000000041d1a7825 */ /* 0x001fe200078e000c */
[----:B------:R-:W0:Y:S03]  /*3690*/  LDS.64 R4, [R20+0x3f0] ;  /* 0x0003f00014047984 */ /* 0x000e260000000a00 */
[-C--:B------:R-:W-:Y:S01]  /*36a0*/  FFMA R23, R23, R9.reuse, R28 ;  /* 0x0000000917177223 */ /* 0x080fe2000000001c */
[----:B------:R-:W-:Y:S01]  /*36b0*/  IADD3 R28, PT, PT, R7, 0x37a0, RZ ;  /* 0x000037a0071c7810 */ /* 0x000fe20007ffe0ff */
[----:B------:R-:W5:Y:S01]  /*36c0*/  LDG.E.CONSTANT R25, desc[UR6][R24.64] ;  /* 0x0000000618197981 */ /* 0x000f62000c1e9900 */
[----:B------:R-:W-:-:S03]  /*36d0*/  FFMA R29, R11, R9, R8 ;  /* 0x000000090b1d7223 */ /* 0x000fc60000000008 */
[----:B------:R-:W1:Y:S04]  /*36e0*/  LDS.64 R8, [R20+0x410] ;  /* 0x0004100014087984 */ /* 0x000e680000000a00 */
[----:B------:R0:W5:Y:S02]  /*36f0*/  LDG.E.CONSTANT R24, desc[UR6][R26.64] ;  /* 0x000000061a187981 */ /* 0x000164000c1e9900 */
[----:B0-----:R-:W-:-:S04]  /*3700*/  IMAD.WIDE.U32 R26, R28, 0x4, R12 ;  /* 0x000000041c1a7825 */ /* 0x001fc800078e000c */
[-C--:B------:R-:W-:Y:S02]  /*3710*/  FFMA R23, R11, R4.reuse, R23 ;  /* 0x000000040b177223 */ /* 0x080fe40000000017 */
[----:B------:R0:W5:Y:S01]  /*3720*/  LDG.E.CONSTANT R11, desc[UR6][R26.64] ;  /* 0x000000061a0b7981 */ /* 0x000162000c1e9900 */
[C---:B------:R-:W-:Y:S01]  /*3730*/  FFMA R29, R10.reuse, R4, R29 ;  /* 0x000000040a1d7223 */ /* 0x040fe2000000001d */
[----:B------:R-:W-:Y:S01]  /*3740*/  FFMA R23, R10, R5, R23 ;  /* 0x000000050a177223 */ /* 0x000fe20000000017 */
[----:B------:R-:W-:Y:S01]  /*3750*/  IADD3 R10, PT, PT, R7, 0x3840, RZ ;  /* 0x00003840070a7810 */ /* 0x000fe20007ffe0ff */
[----:B------:R-:W3:Y:S04]  /*3760*/  LDS.64 R4, [R20+0x418] ;  /* 0x0004180014047984 */ /* 0x000ee80000000a00 */
[----:B0-----:R-:W-:-:S05]  /*3770*/  IMAD.WIDE.U32 R26, R10, 0x4, R12 ;  /* 0x000000040a1a7825 */ /* 0x001fca00078e000c */
[----:B------:R0:W5:Y:S01]  /*3780*/  LDG.E.CONSTANT R10, desc[UR6][R26.64] ;  /* 0x000000061a0a7981 */ /* 0x000162000c1e9900 */
[----:B------:R-:W-:Y:S01]  /*3790*/  IADD3 R28, PT, PT, R7, 0x38e0, RZ ;  /* 0x000038e0071c7810 */ /* 0x000fe20007ffe0ff */
[C---:B-1----:R-:W-:Y:S01]  /*37a0*/  FFMA R29, R22.reuse, R8, R29 ;  /* 0x00000008161d7223 */ /* 0x042fe2000000001d */
[----:B------:R-:W-:-:S03]  /*37b0*/  FFMA R8, R22, R9, R23 ;  /* 0x0000000916087223 */ /* 0x000fc60000000017 */
[----:B------:R-:W-:-:S04]  /*37c0*/  IMAD.WIDE.U32 R22, R28, 0x4, R12 ;  /* 0x000000041c167825 */ /* 0x000fc800078e000c */
[----:B--2---:R-:W-:Y:S01]  /*37d0*/  FFMA R28, R18, R9, R29 ;  /* 0x00000009121c7223 */ /* 0x004fe2000000001d */
[----:B0-----:R-:W-:Y:S01]  /*37e0*/  IADD3 R27, PT, PT, R7, 0x3980, RZ ;  /* 0x00003980071b7810 */ /* 0x001fe20007ffe0ff */
[----:B------:R-:W2:Y:S04]  /*37f0*/  LDG.E.CONSTANT R23, desc[UR6][R22.64] ;  /* 0x0000000616177981 */ /* 0x000ea8000c1e9900 */
[----:B------:R-:W-:-:S05]  /*3800*/  IMAD.WIDE.U32 R26, R27, 0x4, R12 ;  /* 0x000000041b1a7825 */ /* 0x000fca00078e000c */
[----:B------:R0:W2:Y:S01]  /*3810*/  LDG.E.CONSTANT R22, desc[UR6][R26.64] ;  /* 0x000000061a167981 */ /* 0x0000a2000c1e9900 */
[----:B---3--:R-:W-:-:S03]  /*3820*/  FFMA R18, R18, R4, R8 ;  /* 0x0000000412127223 */ /* 0x008fc60000000008 */
[----:B------:R-:W1:Y:S01]  /*3830*/  LDS.64 R8, [R20+0x438] ;  /* 0x0004380014087984 */ /* 0x000e620000000a00 */
[C---:B------:R-:W-:Y:S01]  /*3840*/  FFMA R29, R17.reuse, R4, R28 ;  /* 0x00000004111d7223 */ /* 0x040fe2000000001c */
[----:B------:R-:W-:Y:S02]  /*3850*/  FFMA R18, R17, R5, R18 ;  /* 0x0000000511127223 */ /* 0x000fe40000000012 */
[----:B------:R-:W3:Y:S01]  /*3860*/  LDS.64 R4, [R20+0x440] ;  /* 0x0004400014047984 */ /* 0x000ee20000000a00 */
[C---:B------:R-:W-:Y:S02]  /*3870*/  IADD3 R17, PT, PT, R7.reuse, 0x3a20, RZ ;  /* 0x00003a2007117810 */ /* 0x040fe40007ffe0ff */
[C---:B------:R-:W-:Y:S02]  /*3880*/  IADD3 R28, PT, PT, R7.reuse, 0x3ac0, RZ ;  /* 0x00003ac0071c7810 */ /* 0x040fe40007ffe0ff */
[----:B0-----:R-:W-:Y:S01]  /*3890*/  IADD3 R26, PT, PT, R7, 0x3b60, RZ ;  /* 0x00003b60071a7810 */ /* 0x001fe20007ffe0ff */
[C---:B-1----:R-:W-:Y:S01]  /*38a0*/  FFMA R8, R16.reuse, R8, R29 ;  /* 0x0000000810087223 */ /* 0x042fe2000000001d */
[----:B------:R-:W-:Y:S01]  /*38b0*/  FFMA R29, R16, R9, R18 ;  /* 0x00000009101d7223 */ /* 0x000fe20000000012 */
[----:B------:R-:W-:-:S05]  /*38c0*/  IMAD.WIDE.U32 R16, R17, 0x4, R12 ;  /* 0x0000000411107825 */ /* 0x000fca00078e000c */
[----:B------:R0:W2:Y:S02]  /*38d0*/  LDG.E.CONSTANT R18, desc[UR6][R16.64] ;  /* 0x0000000610127981 */ /* 0x0000a4000c1e9900 */
[----:B0-----:R-:W-:-:S04]  /*38e0*/  IMAD.WIDE.U32 R16, R28, 0x4, R12 ;  /* 0x000000041c107825 */ /* 0x001fc800078e000c */
[C---:B------:R-:W-:Y:S02]  /*38f0*/  FFMA R27, R15.reuse, R9, R8 ;  /* 0x000000090f1b7223 */ /* 0x040fe40000000008 */
[----:B------:R-:W5:Y:S04]  /*3900*/  LDS.64 R8, [R20+0x460] ;  /* 0x0004600014087984 */ /* 0x000f680000000a00 */
[----:B------:R-:W2:Y:S01]  /*3910*/  LDG.E.CONSTANT R17, desc[UR6][R16.64] ;  /* 0x0000000610117981 */ /* 0x000ea2000c1e9900 */
[-C--:B---3--:R-:W-:Y:S01]  /*3920*/  FFMA R15, R15, R4.reuse, R29 ;  /* 0x000000040f0f7223 */ /* 0x088fe2000000001d */
[----:B----4-:R-:W-:Y:S01]  /*3930*/  FFMA R29, R14, R4, R27 ;  /* 0x000000040e1d7223 */ /* 0x010fe2000000001b */
[----:B------:R-:W-:-:S05]  /*3940*/  IMAD.WIDE.U32 R26, R26, 0x4, R12 ;  /* 0x000000041a1a7825 */ /* 0x000fca00078e000c */
[----:B------:R-:W3:Y:S01]  /*3950*/  LDG.E.CONSTANT R16, desc[UR6][R26.64] ;  /* 0x000000061a107981 */ /* 0x000ee2000c1e9900 */
[----:B------:R-:W-:Y:S01]  /*3960*/  IADD3 R4, PT, PT, R7, 0x3c00, RZ ;  /* 0x00003c0007047810 */ /* 0x000fe20007ffe0ff */
[----:B------:R-:W-:-:S04]  /*3970*/  FFMA R28, R14, R5, R15 ;  /* 0x000000050e1c7223 */ /* 0x000fc8000000000f */
[----:B------:R-:W-:-:S05]  /*3980*/  IMAD.WIDE.U32 R4, R4, 0x4, R12 ;  /* 0x0000000404047825 */ /* 0x000fca00078e000c */
[----:B------:R0:W4:Y:S01]  /*3990*/  LDG.E.CONSTANT R15, desc[UR6][R4.64] ;  /* 0x00000006040f7981 */ /* 0x000122000c1e9900 */
[C---:B-----5:R-:W-:Y:S01]  /*39a0*/  FFMA R8, R6.reuse, R8, R29 ;  /* 0x0000000806087223 */ /* 0x060fe2000000001d */
[-C--:B------:R-:W-:Y:S01]  /*39b0*/  FFMA R28, R6, R9.reuse, R28 ;  /* 0x00000009061c7223 */ /* 0x080fe2000000001c */
[----:B------:R-:W-:Y:S01]  /*39c0*/  IADD3 R6, PT, PT, R7, 0x3ca0, RZ ;  /* 0x00003ca007067810 */ /* 0x000fe20007ffe0ff */
[----:B0-----:R-:W0:Y:S01]  /*39d0*/  LDS.64 R4, [R20+0x468] ;  /* 0x0004680014047984 */ /* 0x001e220000000a00 */
[----:B------:R-:W-:-:S03]  /*39e0*/  FFMA R29, R21, R9, R8 ;  /* 0x00000009151d7223 */ /* 0x000fc60000000008 */
[----:B------:R-:W-:-:S05]  /*39f0*/  IMAD.WIDE.U32 R8, R6, 0x4, R12 ;  /* 0x0000000406087825 */ /* 0x000fca00078e000c */
[----:B------:R1:W5:Y:S01]  /*3a00*/  LDG.E.CONSTANT R14, desc[UR6][R8.64] ;  /* 0x00000006080e7981 */ /* 0x000362000c1e9900 */
[----:B------:R-:W-:-:S05]  /*3a10*/  IADD3 R27, PT, PT, R7, 0x3d40, RZ ;  /* 0x00003d40071b7810 */ /* 0x000fca0007ffe0ff */
[----:B-1----:R-:W-:-:S05]  /*3a20*/  IMAD.WIDE.U32 R8, R27, 0x4, R12 ;  /* 0x000000041b087825 */ /* 0x002fca00078e000c */
[----:B------:R1:W5:Y:S01]  /*3a30*/  LDG.E.CONSTANT R6, desc[UR6][R8.64] ;  /* 0x0000000608067981 */ /* 0x000362000c1e9900 */
[-C--:B0-----:R-:W-:Y:S01]  /*3a40*/  FFMA R28, R21, R4.reuse, R28 ;  /* 0x00000004151c7223 */ /* 0x081fe2000000001c */
[----:B------:R-:W-:Y:S02]  /*3a50*/  IADD3 R21, PT, PT, R7, 0x3de0, RZ ;  /* 0x00003de007157810 */ /* 0x000fe40007ffe0ff */
[----:B-1----:R-:W0:Y:S01]  /*3a60*/  LDS.64 R8, [R20+0x488] ;  /* 0x0004880014087984 */ /* 0x002e220000000a00 */
[C---:B------:R-:W-:Y:S01]  /*3a70*/  FFMA R26, R19.reuse, R4, R29 ;  /* 0x00000004131a7223 */ /* 0x040fe2000000001d */
[----:B------:R-:W-:Y:S01]  /*3a80*/  FFMA R28, R19, R5, R28 ;  /* 0x00000005131c7223 */ /* 0x000fe2000000001c */
[----:B------:R-:W-:Y:S01]  /*3a90*/  IMAD.WIDE.U32 R4, R21, 0x4, R12 ;  /* 0x0000000415047825 */ /* 0x000fe200078e000c */
[----:B------:R-:W-:-:S04]  /*3aa0*/  IADD3 R19, PT, PT, R7, 0x3e80, RZ ;  /* 0x00003e8007137810 */ /* 0x000fc80007ffe0ff */
[----:B------:R1:W5:Y:S02]  /*3ab0*/  LDG.E.CONSTANT R21, desc[UR6][R4.64] ;  /* 0x0000000604157981 */ /* 0x000364000c1e9900 */
[----:B-1----:R-:W-:-:S05]  /*3ac0*/  IMAD.WIDE.U32 R4, R19, 0x4, R12 ;  /* 0x0000000413047825 */ /* 0x002fca00078e000c */
[----:B------:R1:W5:Y:S04]  /*3ad0*/  LDG.E.CONSTANT R19, desc[UR6][R4.64] ;  /* 0x0000000604137981 */ /* 0x000368000c1e9900 */
[----:B-1----:R-:W1:Y:S01]  /*3ae0*/  LDS.64 R4, [R20+0x490] ;  /* 0x0004900014047984 */ /* 0x002e620000000a00 */
[C---:B0-----:R-:W-:Y:S01]  /*3af0*/  FFMA R27, R25.reuse, R8, R26 ;  /* 0x00000008191b7223 */ /* 0x041fe2000000001a */
[----:B------:R-:W-:-:S03]  /*3b00*/  FFMA R25, R25, R9, R28 ;  /* 0x0000000919197223 */ /* 0x000fc6000000001c */
[C---:B------:R-:W-:Y:S01]  /*3b10*/  FFMA R8, R24.reuse, R9, R27 ;  /* 0x0000000918087223 */ /* 0x040fe2000000001b */
[----:B------:R-:W-:Y:S01]  /*3b20*/  IADD3 R9, PT, PT, R7, 0x3f20, RZ ;  /* 0x00003f2007097810 */ /* 0x000fe20007ffe0ff */
[----:B-1----:R-:W-:-:S04]  /*3b30*/  FFMA R26, R24, R4, R25 ;  /* 0x00000004181a7223 */ /* 0x002fc80000000019 */
[----:B------:R-:W-:-:S06]  /*3b40*/  IMAD.WIDE.U32 R24, R9, 0x4, R12 ;  /* 0x0000000409187825 */ /* 0x000fcc00078e000c */
[----:B------:R-:W5:Y:S01]  /*3b50*/  LDG.E.CONSTANT R25, desc[UR6][R24.64] ;  /* 0x0000000618197981 */ /* 0x000f62000c1e9900 */
[----:B------:R-:W-:-:S03]  /*3b60*/  FFMA R27, R11, R4, R8 ;  /* 0x000000040b1b7223 */ /* 0x000fc60000000008 */
[----:B------:R-:W0:Y:S01]  /*3b70*/  LDS.64 R8, [R20+0x4b0] ;  /* 0x0004b00014087984 */ /* 0x000e220000000a00 */
[----:B------:R-:W-:Y:S01]  /*3b80*/  FFMA R29, R11, R5, R26 ;  /* 0x000000050b1d7223 */ /* 0x000fe2000000001a */
[C---:B------:R-:W-:Y:S02]  /*3b90*/  IADD3 R5, PT, PT, R7.reuse, 0x3fc0, RZ ;  /* 0x00003fc007057810 */ /* 0x040fe40007ffe0ff */
[----:B------:R-:W-:Y:S01]  /*3ba0*/  IADD3 R28, PT, PT, R7, 0x4060, RZ ;  /* 0x00004060071c7810 */ /* 0x000fe20007ffe0ff */
[C---:B0-----:R-:W-:Y:S02]  /*3bb0*/  FFMA R8, R10.reuse, R8, R27 ;  /* 0x000000080a087223 */ /* 0x041fe4000000001b */
[----:B------:R-:W-:Y:S02]  /*3bc0*/  IMAD.WIDE.U32 R26, R5, 0x4, R12 ;  /* 0x00000004051a7825 */ /* 0x000fe400078e000c */
[----:B------:R-:W0:Y:S02]  /*3bd0*/  LDS.64 R4, [R20+0x4b8] ;  /* 0x0004b80014047984 */ /* 0x000e240000000a00 */
[-C--:B------:R-:W-:Y:S01]  /*3be0*/  FFMA R29, R10, R9.reuse, R29 ;  /* 0x000000090a1d7223 */ /* 0x080fe2000000001d */
[----:B--2---:R-:W-:Y:S01]  /*3bf0*/  FFMA R9, R23, R9, R8 ;  /* 0x0000000917097223 */ /* 0x004fe20000000008 */
[----:B------:R1:W2:Y:S02]  /*3c00*/  LDG.E.CONSTANT R11, desc[UR6][R26.64] ;  /* 0x000000061a0b7981 */ /* 0x0002a4000c1e9900 */
[----:B-1----:R-:W-:-:S05]  /*3c10*/  IMAD.WIDE.U32 R26, R28, 0x4, R12 ;  /* 0x000000041c1a7825 */ /* 0x002fca00078e000c */
[----:B------:R1:W2:Y:S01]  /*3c20*/  LDG.E.CONSTANT R10, desc[UR6][R26.64] ;  /* 0x000000061a0a7981 */ /* 0x0002a2000c1e9900 */
[----:B------:R-:W-:Y:S01]  /*3c30*/  IADD3 R28, PT, PT, R7, 0x4100, RZ ;  /* 0x00004100071c7810 */ /* 0x000fe20007ffe0ff */
[-C--:B0-----:R-:W-:Y:S01]  /*3c40*/  FFMA R24, R23, R4.reuse, R29 ;  /* 0x0000000417187223 */ /* 0x081fe2000000001d */
[C---:B------:R-:W-:Y:S02]  /*3c50*/  FFMA R23, R22.reuse, R4, R9 ;  /* 0x0000000416177223 */ /* 0x040fe40000000009 */
[----:B------:R-:W0:Y:S01]  /*3c60*/  LDS.64 R8, [R20+0x4d8] ;  /* 0x0004d80014087984 */ /* 0x000e220000000a00 */
[----:B------:R-:W-:Y:S01]  /*3c70*/  FFMA R22, R22, R5, R24 ;  /* 0x0000000516167223 */ /* 0x000fe20000000018 */
[----:B-1----:R-:W-:Y:S02]  /*3c80*/  IMAD.WIDE.U32 R26, R28, 0x4, R12 ;  /* 0x000000041c1a7825 */ /* 0x002fe400078e000c */
[----:B------:R-:W1:Y:S04]  /*3c90*/  LDS.64 R4, [R20+0x4e0] ;  /* 0x0004e00014047984 */ /* 0x000e680000000a00 */
[----:B------:R3:W2:Y:S01]  /*3ca0*/  LDG.E.CONSTANT R24, desc[UR6][R26.64] ;  /* 0x000000061a187981 */ /* 0x0006a2000c1e9900 */
[----:B------:R-:W-:-:S02]  /*3cb0*/  IADD3 R29, PT, PT, R7, 0x41a0, RZ ;  /* 0x000041a0071d7810 */ /* 0x000fc40007ffe0ff */
[----:B------:R-:W-:-:S05]  /*3cc0*/  IADD3 R28, PT, PT, R7, 0x4240, RZ ;  /* 0x00004240071c7810 */ /* 0x000fca0007ffe0ff */
[----:B---3--:R-:W-:-:S04]  /*3cd0*/  IMAD.WIDE.U32 R26, R28, 0x4, R12 ;  /* 0x000000041c1a7825 */ /* 0x008fc800078e000c */
[C---:B0-----:R-:W-:Y:S01]  /*3ce0*/  FFMA R8, R18.reuse, R8, R23 ;  /* 0x0000000812087223 */ /* 0x041fe20000000017 */
[----:B------:R-:W-:Y:S01]  /*3cf0*/  FFMA R18, R18, R9, R22 ;  /* 0x0000000912127223 */ /* 0x000fe20000000016 */
[----:B------:R-:W-:-:S04]  /*3d00*/  IMAD.WIDE.U32 R22, R29, 0x4, R12 ;  /* 0x000000041d167825 */ /* 0x000fc800078e000c */
[C---:B------:R-:W-:Y:S02]  /*3d10*/  FFMA R29, R17.reuse, R9, R8 ;  /* 0x00000009111d7223 */ /* 0x040fe40000000008 */
[----:B------:R-:W4:Y:S01]  /*3d20*/  LDS.64 R8, [R20+0x500] ;  /* 0x0005000014087984 */ /* 0x000f220000000a00 */
[----:B-1----:R-:W-:-:S03]  /*3d30*/  FFMA R18, R17, R4, R18 ;  /* 0x0000000411127223 */ /* 0x002fc60000000012 */
[----:B------:R-:W3:Y:S01]  /*3d40*/  LDG.E.CONSTANT R23, desc[UR6][R22.64] ;  /* 0x0000000616177981 */ /* 0x000ee2000c1e9900 */
[----:B------:R-:W-:Y:S01]  /*3d50*/  IADD3 R17, PT, PT, R7, 0x42e0, RZ ;  /* 0x000042e007117810 */ /* 0x000fe20007ffe0ff */
[C---:B------:R-:W-:Y:S01]  /*3d60*/  FFMA R28, R16.reuse, R4, R29 ;  /* 0x00000004101c7223 */ /* 0x040fe2000000001d */
[----:B------:R-:W-:Y:S02]  /*3d70*/  FFMA R18, R16, R5, R18 ;  /* 0x0000000510127223 */ /* 0x000fe40000000012 */
[----:B------:R-:W0:Y:S04]  /*3d80*/  LDS.64 R4, [R20+0x508] ;  /* 0x0005080014047984 */ /* 0x000e280000000a00 */
[----:B------:R1:W3:Y:S02]  /*3d90*/  LDG.E.CONSTANT R22, desc[UR6][R26.64] ;  /* 0x000000061a167981 */ /* 0x0002e4000c1e9900 */
[----:B-1----:R-:W-:-:S05]  /*3da0*/  IMAD.WIDE.U32 R26, R17, 0x4, R12 ;  /* 0x00000004111a7825 */ /* 0x002fca00078e000c */
[----:B------:R1:W3:Y:S01]  /*3db0*/  LDG.E.CONSTANT R17, desc[UR6][R26.64] ;  /* 0x000000061a117981 */ /* 0x0002e2000c1e9900 */
[----:B------:R-:W-:-:S05]  /*3dc0*/  IADD3 R16, PT, PT, R7, 0x4380, RZ ;  /* 0x0000438007107810 */ /* 0x000fca0007ffe0ff */
[----:B-1----:R-:W-:-:S04]  /*3dd0*/  IMAD.WIDE.U32 R26, R16, 0x4, R12 ;  /* 0x00000004101a7825 */ /* 0x002fc800078e000c */
[----:B----4-:R-:W-:Y:S01]  /*3de0*/  FFMA R29, R15, R8, R28 ;  /* 0x000000080f1d7223 */ /* 0x010fe2000000001c */
[----:B------:R-:W-:Y:S01]  /*3df0*/  IADD3 R8, PT, PT, R7, 0x4420, RZ ;  /* 0x0000442007087810 */ /* 0x000fe20007ffe0ff */
[-C--:B------:R-:W-:Y:S02]  /*3e00*/  FFMA R15, R15, R9.reuse, R18 ;  /* 0x000000090f0f7223 */ /* 0x080fe40000000012 */
[----:B------:R1:W4:Y:S01]  /*3e10*/  LDG.E.CONSTANT R18, desc[UR6][R26.64] ;  /* 0x000000061a127981 */ /* 0x000322000c1e9900 */
[----:B-----5:R-:W-:Y:S01]  /*3e20*/  FFMA R9, R14, R9, R29 ;  /* 0x000000090e097223 */ /* 0x020fe2000000001d */
[----:B-1----:R-:W-:Y:S01]  /*3e30*/  IMAD.WIDE.U32 R26, R8, 0x4, R12 ;  /* 0x00000004081a7825 */ /* 0x002fe200078e000c */
[----:B------:R-:W-:-:S03]  /*3e40*/  IADD3 R8, PT, PT, R7, 0x44c0, RZ ;  /* 0x000044c007087810 */ /* 0x000fc60007ffe0ff */
[----:B0-----:R-:W-:Y:S01]  /*3e50*/  FFMA R29, R14, R4, R15 ;  /* 0x000000040e1d7223 */ /* 0x001fe2000000000f */
[----:B------:R0:W5:Y:S01]  /*3e60*/  LDG.E.CONSTANT R16, desc[UR6][R26.64] ;  /* 0x000000061a107981 */ /* 0x000162000c1e9900 */
[----:B------:R-:W-:-:S06]  /*3e70*/  IMAD.WIDE.U32 R14, R8, 0x4, R12 ;  /* 0x00000004080e7825 */ /* 0x000fcc00078e000c */
[----:B------:R-:W5:Y:S01]  /*3e80*/  LDG.E.CONSTANT R15, desc[UR6][R14.64] ;  /* 0x000000060e0f7981 */ /* 0x000f62000c1e9900 */
[----:B0-----:R-:W-:-:S03]  /*3e90*/  FFMA R26, R6, R4, R9 ;  /* 0x00000004061a7223 */ /* 0x001fc60000000009 */
[----:B------:R-:W0:Y:S01]  /*3ea0*/  LDS.64 R8, [R20+0x528] ;  /* 0x0005280014087984 */ /* 0x000e220000000a00 */
[C---:B------:R-:W-:Y:S01]  /*3eb0*/  IADD3 R4, PT, PT, R7.reuse, 0x4560, RZ ;  /* 0x0000456007047810 */ /* 0x040fe20007ffe0ff */
[----:B------:R-:W-:Y:S01]  /*3ec0*/  FFMA R28, R6, R5, R29 ;  /* 0x00000005061c7223 */ /* 0x000fe2000000001d */
[----:B------:R-:W-:-:S03]  /*3ed0*/  IADD3 R27, PT, PT, R7, 0x4600, RZ ;  /* 0x00004600071b7810 */ /* 0x000fc60007ffe0ff */
[----:B------:R-:W-:-:S05]  /*3ee0*/  IMAD.WIDE.U32 R4, R4, 0x4, R12 ;  /* 0x0000000404047825 */ /* 0x000fca00078e000c */
[----:B------:R1:W5:Y:S02]  /*3ef0*/  LDG.E.CONSTANT R14, desc[UR6][R4.64] ;  /* 0x00000006040e7981 */ /* 0x000364000c1e9900 */
[----:B-1----:R-:W-:-:S05]  /*3f00*/  IMAD.WIDE.U32 R4, R27, 0x4, R12 ;  /* 0x000000041b047825 */ /* 0x002fca00078e000c */
[----:B------:R1:W5:Y:S04]  /*3f10*/  LDG.E.CONSTANT R6, desc[UR6][R4.64] ;  /* 0x0000000604067981 */ /* 0x000368000c1e9900 */
[----:B-1----:R-:W1:Y:S01]  /*3f20*/  LDS.64 R4, [R20+0x530] ;  /* 0x0005300014047984 */ /* 0x002e620000000a00 */
[C---:B0-----:R-:W-:Y:S01]  /*3f30*/  FFMA R26, R21.reuse, R8, R26 ;  /* 0x00000008151a7223 */ /* 0x041fe2000000001a */
[-C--:B------:R-:W-:Y:S01]  /*3f40*/  FFMA R28, R21, R9.reuse, R28 ;  /* 0x00000009151c7223 */ /* 0x080fe2000000001c */
[----:B------:R-:W-:Y:S02]  /*3f50*/  IADD3 R21, PT, PT, R7, 0x46a0, RZ ;  /* 0x000046a007157810 */ /* 0x000fe40007ffe0ff */
[----:B------:R-:W-:-:S03]  /*3f60*/  FFMA R26, R19, R9, R26 ;  /* 0x00000009131a7223 */ /* 0x000fc6000000001a */
[----:B------:R-:W-:-:S05]  /*3f70*/  IMAD.WIDE.U32 R8, R21, 0x4, R12 ;  /* 0x0000000415087825 */ /* 0x000fca00078e000c */
[----:B------:R0:W5:Y:S01]  /*3f80*/  LDG.E.CONSTANT R21, desc[UR6][R8.64] ;  /* 0x0000000608157981 */ /* 0x000162000c1e9900 */
[----:B------:R-:W-:Y:S01]  /*3f90*/  IADD3 R27, PT, PT, R7, 0x4740, RZ ;  /* 0x00004740071b7810 */ /* 0x000fe20007ffe0ff */
[-C--:B-1----:R-:W-:Y:S01]  /*3fa0*/  FFMA R28, R19, R4.reuse, R28 ;  /* 0x00000004131c7223 */ /* 0x082fe2000000001c */
[----:B------:R-:W-:-:S03]  /*3fb0*/  FFMA R26, R25, R4, R26 ;  /* 0x00000004191a7223 */ /* 0x000fc6000000001a */
[----:B------:R-:W-:Y:S02]  /*3fc0*/  FFMA R28, R25, R5, R28 ;  /* 0x00000005191c7223 */ /* 0x000fe4000000001c */
[----:B------:R-:W2:Y:S01]  /*3fd0*/  LDS.64 R4, [R20+0x550] ;  /* 0x0005500014047984 */ /* 0x000ea20000000a00 */
[----:B0-----:R-:W-:-:S05]  /*3fe0*/  IMAD.WIDE.U32 R8, R27, 0x4, R12 ;  /* 0x000000041b087825 */ /* 0x001fca00078e000c */
[----:B------:R0:W5:Y:S04]  /*3ff0*/  LDG.E.CONSTANT R19, desc[UR6][R8.64] ;  /* 0x0000000608137981 */ /* 0x000168000c1e9900 */
[----:B0-----:R-:W0:Y:S01]  /*4000*/  LDS.64 R8, [R20+0x558] ;  /* 0x0005580014087984 */ /* 0x001e220000000a00 */
[----:B------:R-:W-:Y:S01]  /*4010*/  IADD3 R27, PT, PT, R7, 0x47e0, RZ ;  /* 0x000047e0071b7810 */ /* 0x000fe20007ffe0ff */
[C---:B--2---:R-:W-:Y:S01]  /*4020*/  FFMA R25, R11.reuse, R4, R26 ;  /* 0x000000040b197223 */ /* 0x044fe2000000001a */
[----:B------:R-:W-:-:S03]  /*4030*/  FFMA R29, R11, R5, R28 ;  /* 0x000000050b1d7223 */ /* 0x000fc6000000001c */
[----:B------:R-:W-:-:S05]  /*4040*/  IMAD.WIDE.U32 R26, R27, 0x4, R12 ;  /* 0x000000041b1a7825 */ /* 0x000fca00078e000c */
[----:B------:R1:W2:Y:S01]  /*4050*/  LDG.E.CONSTANT R11, desc[UR6][R26.64] ;  /* 0x000000061a0b7981 */ /* 0x0002a2000c1e9900 */
[----:B------:R-:W-:Y:S01]  /*4060*/  FFMA R25, R10, R5, R25 ;  /* 0x000000050a197223 */ /* 0x000fe20000000019 */
[----:B------:R-:W-:-:S05]  /*4070*/  IADD3 R5, PT, PT, R7, 0x4880, RZ ;  /* 0x0000488007057810 */ /* 0x000fca0007ffe0ff */
[----:B-1----:R-:W-:Y:S02]  /*4080*/  IMAD.WIDE.U32 R26, R5, 0x4, R12 ;  /* 0x00000004051a7825 */ /* 0x002fe400078e000c */
[----:B------:R-:W3:Y:S02]  /*4090*/  LDS.64 R4, [R20+0x578] ;  /* 0x0005780014047984 */ /* 0x000ee40000000a00 */
[-C--:B0-----:R-:W-:Y:S02]  /*40a0*/  FFMA R29, R10, R8.reuse, R29 ;  /* 0x000000080a1d7223 */ /* 0x081fe4000000001d */
[----:B------:R0:W2:Y:S01]  /*40b0*/  LDG.E.CONSTANT R10, desc[UR6][R26.64] ;  /* 0x000000061a0a7981 */ /* 0x0000a2000c1e9900 */
[C---:B------:R-:W-:Y:S01]  /*40c0*/  FFMA R28, R24.reuse, R8, R25 ;  /* 0x00000008181c7223 */ /* 0x040fe20000000019 */
[----:B------:R-:W-:Y:S02]  /*40d0*/  FFMA R24, R24, R9, R29 ;  /* 0x0000000918187223 */ /* 0x000fe4000000001d */
[----:B------:R-:W1:Y:S01]  /*40e0*/  LDS.64 R8, [R20+0x580] ;  /* 0x0005800014087984 */ /* 0x000e620000000a00 */
[----:B------:R-:W-:-:S05]  /*40f0*/  IADD3 R29, PT, PT, R7, 0x4920, RZ ;  /* 0x00004920071d7810 */ /* 0x000fca0007ffe0ff */
[----:B0-----:R-:W-:-:S06]  /*4100*/  IMAD.WIDE.U32 R26, R29, 0x4, R12 ;  /* 0x000000041d1a7825 */ /* 0x001fcc00078e000c */
[----:B------:R-:W2:Y:S01]  /*4110*/  LDG.E.CONSTANT R26, desc[UR6][R26.64] ;  /* 0x000000061a1a7981 */ /* 0x000ea2000c1e9900 */
[C---:B---3--:R-:W-:Y:S01]  /*4120*/  FFMA R25, R23.reuse, R4, R28 ;  /* 0x0000000417197223 */ /* 0x048fe2000000001c */
[----:B------:R-:W-:-:S03]  /*4130*/  FFMA R23, R23, R5, R24 ;  /* 0x0000000517177223 */ /* 0x000fc60000000018 */
[C---:B------:R-:W-:Y:S02]  /*4140*/  FFMA R24, R22.reuse, R5, R25 ;  /* 0x0000000516187223 */ /* 0x040fe40000000019 */
[----:B------:R-:W4:Y:S01]  /*4150*/  LDS.64 R4, [R20+0x5a0] ;  /* 0x0005a00014047984 */ /* 0x000f220000000a00 */
[----:B------:R-:W-:Y:S01]  /*4160*/  IADD3 R25, PT, PT, R7, 0x49c0, RZ ;  /* 0x000049c007197810 */ /* 0x000fe20007ffe0ff */
[----:B-1----:R-:W-:-:S04]  /*4170*/  FFMA R28, R22, R8, R23 ;  /* 0x00000008161c7223 */ /* 0x002fc80000000017 */
[----:B------:R-:W-:-:S05]  /*4180*/  IMAD.WIDE.U32 R22, R25, 0x4, R12 ;  /* 0x0000000419167825 */ /* 0x000fca00078e000c */
[----:B------:R0:W3:Y:S01]  /*4190*/  LDG.E.CONSTANT R25, desc[UR6][R22.64] ;  /* 0x0000000616197981 */ /* 0x0000e2000c1e9900 */
[C---:B------:R-:W-:Y:S01]  /*41a0*/  FFMA R24, R17.reuse, R8, R24 ;  /* 0x0000000811187223 */ /* 0x040fe20000000018 */
[----:B------:R-:W-:Y:S02]  /*41b0*/  FFMA R28, R17, R9, R28 ;  /* 0x00000009111c7223 */ /* 0x000fe4000000001c */
[----:B------:R-:W1:Y:S01]  /*41c0*/  LDS.64 R8, [R20+0x5a8] ;  /* 0x0005a80014087984 */ /* 0x000e620000000a00 */
[----:B------:R-:W-:-:S05]  /*41d0*/  IADD3 R17, PT, PT, R7, 0x4a60, RZ ;  /* 0x00004a6007117810 */ /* 0x000fca0007ffe0ff */
[----:B0-----:R-:W-:-:S05]  /*41e0*/  IMAD.WIDE.U32 R22, R17, 0x4, R12 ;  /* 0x0000000411167825 */ /* 0x001fca00078e000c */
[----:B------:R0:W3:Y:S01]  /*41f0*/  LDG.E.CONSTANT R17, desc[UR6][R22.64] ;  /* 0x0000000616117981 */ /* 0x0000e2000c1e9900 */
[C---:B----4-:R-:W-:Y:S01]  /*4200*/  FFMA R29, R18.reuse, R4, R24 ;  /* 0x00000004121d7223 */ /* 0x050fe20000000018 */
[C---:B------:R-:W-:Y:S01]  /*4210*/  IADD3 R4, PT, PT, R7.reuse, 0x4b00, RZ ;  /* 0x00004b0007047810 */ /* 0x040fe20007ffe0ff */
[-C--:B------:R-:W-:Y:S02]  /*4220*/  FFMA R27, R18, R5.reuse, R28 ;  /* 0x00000005121b7223 */ /* 0x080fe4000000001c */
[----:B-----5:R-:W-:Y:S02]  /*4230*/  FFMA R18, R16, R5, R29 ;  /* 0x0000000510127223 */ /* 0x020fe4000000001d */
[----:B0-----:R-:W-:Y:S02]  /*4240*/  IMAD.WIDE.U32 R22, R4, 0x4, R12 ;  /* 0x0000000404167825 */ /* 0x001fe400078e000c */
[----:B------:R-:W0:Y:S01]  /*4250*/  LDS.64 R4, [R20+0x5c8] ;  /* 0x0005c80014047984 */ /* 0x000e220000000a00 */
[----:B------:R-:W-:-:S03]  /*4260*/  IADD3 R29, PT, PT, R7, 0x4ba0, RZ ;  /* 0x00004ba0071d7810 */ /* 0x000fc60007ffe0ff */
[----:B------:R4:W5:Y:S01]  /*4270*/  LDG.E.CONSTANT R24, desc[UR6][R22.64] ;  /* 0x0000000616187981 */ /* 0x000962000c1e9900 */
[-C--:B-1----:R-:W-:Y:S01]  /*4280*/  FFMA R28, R16, R8.reuse, R27 ;  /* 0x00000008101c7223 */ /* 0x082fe2000000001b */
[----:B------:R-:W-:-:S03]  /*4290*/  FFMA R18, R15, R8, R18 ;  /* 0x000000080f127223 */ /* 0x000fc60000000012 */
[----:B------:R-:W-:Y:S01]  /*42a0*/  FFMA R28, R15, R9, R28 ;  /* 0x000000090f1c7223 */ /* 0x000fe2000000001c */
[----:B----4-:R-:W-:Y:S01]  /*42b0*/  IMAD.WIDE.U32 R22, R29, 0x4, R12 ;  /* 0x000000041d167825 */ /* 0x010fe200078e000c */
[----:B------:R-:W1:Y:S04]  /*42c0*/  LDS.64 R8, [R20+0x5d0] ;  /* 0x0005d00014087984 */ /* 0x000e680000000a00 */
[----:B------:R4:W5:Y:S01]  /*42d0*/  LDG.E.CONSTANT R16, desc[UR6][R22.64] ;  /* 0x0000000616107981 */ /* 0x000962000c1e9900 */
[----:B------:R-:W-:-:S05]  /*42e0*/  IADD3 R15, PT, PT, R7, 0x4c40, RZ ;  /* 0x00004c40070f7810 */ /* 0x000fca0007ffe0ff */
[----:B----4-:R-:W-:-:S05]  /*42f0*/  IMAD.WIDE.U32 R22, R15, 0x4, R12 ;  /* 0x000000040f167825 */ /* 0x010fca00078e000c */
[----:B------:R4:W5:Y:S02]  /*4300*/  LDG.E.CONSTANT R15, desc[UR6][R22.64] ;  /* 0x00000006160f7981 */ /* 0x000964000c1e9900 */
[----:B----4-:R-:W-:Y:S01]  /*4310*/  IADD3 R23, PT, PT, R7, 0x4ce0, RZ ;  /* 0x00004ce007177810 */ /* 0x010fe20007ffe0ff */
[----:B0-----:R-:W-:-:S04]  /*4320*/  FFMA R27, R14, R4, R18 ;  /* 0x000000040e1b7223 */ /* 0x001fc80000000012 */
[----:B------:R-:W-:-:S04]  /*4330*/  IMAD.WIDE.U32 R22, R23, 0x4, R12 ;  /* 0x0000000417167825 */ /* 0x000fc800078e000c */
[-C--:B------:R-:W-:Y:S01]  /*4340*/  FFMA R29, R14, R5.reuse, R28 ;  /* 0x000000050e1d7223 */ /* 0x080fe2000000001c */
[C---:B------:R-:W-:Y:S01]  /*4350*/  IADD3 R4, PT, PT, R7.reuse, 0x4d80, RZ ;  /* 0x00004d8007047810 */ /* 0x040fe20007ffe0ff */
[----:B------:R0:W4:Y:S01]  /*4360*/  LDG.E.CONSTANT R14, desc[UR6][R22.64] ;  /* 0x00000006160e7981 */ /* 0x000122000c1e9900 */
[C---:B------:R-:W-:Y:S01]  /*4370*/  FFMA R28, R6.reuse, R5, R27 ;  /* 0x00000005061c7223 */ /* 0x040fe2000000001b */
[----:B-1----:R-:W-:Y:S01]  /*4380*/  FFMA R27, R6, R8, R29 ;  /* 0x00000008061b7223 */ /* 0x002fe2000000001d */
[----:B------:R-:W-:Y:S01]  /*4390*/  IADD3 R29, PT, PT, R7, 0x4e20, RZ ;  /* 0x00004e20071d7810 */ /* 0x000fe20007ffe0ff */
[----:B0-----:R-:W-:-:S04]  /*43a0*/  IMAD.WIDE.U32 R22, R4, 0x4, R12 ;  /* 0x0000000404167825 */ /* 0x001fc800078e000c */
[C---:B------:R-:W-:Y:S01]  /*43b0*/  FFMA R28, R21.reuse, R8, R28 ;  /* 0x00000008151c7223 */ /* 0x040fe2000000001c */
[----:B------:R-:W-:Y:S01]  /*43c0*/  FFMA R27, R21, R9, R27 ;  /* 0x00000009151b7223 */ /* 0x000fe2000000001b */
[----:B------:R-:W0:Y:S04]  /*43d0*/  LDS.64 R4, [R20+0x5f0] ;  /* 0x0005f00014047984 */ /* 0x000e280000000a00 */
[----:B------:R1:W4:Y:S02]  /*43e0*/  LDG.E.CONSTANT R18, desc[UR6][R22.64] ;  /* 0x0000000616127981 */ /* 0x000324000c1e9900 */
[----:B-1----:R-:W-:-:S05]  /*43f0*/  IMAD.WIDE.U32 R22, R29, 0x4, R12 ;  /* 0x000000041d167825 */ /* 0x002fca00078e000c */
[----:B------:R-:W4:Y:S01]  /*4400*/  LDG.E.CONSTANT R6, desc[UR6][R22.64] ;  /* 0x0000000616067981 */ /* 0x000f22000c1e9900 */
[----:B------:R-:W-:-:S05]  /*4410*/  IADD3 R29, PT, PT, R7, 0x4ec0, RZ ;  /* 0x00004ec0071d7810 */ /* 0x000fca0007ffe0ff */
[----:B------:R-:W-:Y:S01]  /*4420*/  IMAD.WIDE.U32 R8, R29, 0x4, R12 ;  /* 0x000000041d087825 */ /* 0x000fe200078e000c */
[----:B------:R-:W-:-:S04]  /*4430*/  IADD3 R21, PT, PT, R7, 0x4f60, RZ ;  /* 0x00004f6007157810 */ /* 0x000fc80007ffe0ff */
[----:B------:R1:W4:Y:S02]  /*4440*/  LDG.E.CONSTANT R23, desc[UR6][R8.64] ;  /* 0x0000000608177981 */ /* 0x000324000c1e9900 */
[----:B-1----:R-:W-:Y:S01]  /*4450*/  IMAD.WIDE.U32 R8, R21, 0x4, R12 ;  /* 0x0000000415087825 */ /* 0x002fe200078e000c */
[----:B------:R-:W-:-:S04]  /*4460*/  IADD3 R21, PT, PT, R7, 0x5000, RZ ;  /* 0x0000500007157810 */ /* 0x000fc80007ffe0ff */
[----:B------:R1:W4:Y:S02]  /*4470*/  LDG.E.CONSTANT R22, desc[UR6][R8.64] ;  /* 0x0000000608167981 */ /* 0x000324000c1e9900 */
[----:B-1----:R-:W-:-:S05]  /*4480*/  IMAD.WIDE.U32 R8, R21, 0x4, R12 ;  /* 0x0000000415087825 */ /* 0x002fca00078e000c */
[----:B------:R1:W4:Y:S04]  /*4490*/  LDG.E.CONSTANT R21, desc[UR6][R8.64] ;  /* 0x0000000608157981 */ /* 0x000328000c1e9900 */
[----:B-1----:R-:W1:Y:S01]  /*44a0*/  LDS.64 R8, [R20+0x5f8] ;  /* 0x0005f80014087984 */ /* 0x002e620000000a00 */
[C---:B0-----:R-:W-:Y:S01]  /*44b0*/  FFMA R4, R19.reuse, R4, R28 ;  /* 0x0000000413047223 */ /* 0x041fe2000000001c */
[----:B------:R-:W-:-:S03]  /*44c0*/  FFMA R27, R19, R5, R27 ;  /* 0x00000005131b7223 */ /* 0x000fc6000000001b */
[----:B--2---:R-:W-:-:S04]  /*44d0*/  FFMA R5, R11, R5, R4 ;  /* 0x000000050b057223 */ /* 0x004fc80000000004 */
[-C--:B-1----:R-:W-:Y:S02]  /*44e0*/  FFMA R19, R10, R8.reuse, R5 ;  /* 0x000000080a137223 */ /* 0x082fe40000000005 */
[----:B------:R-:W0:Y:S01]  /*44f0*/  LDS.64 R4, [R20+0x618] ;  /* 0x0006180014047984 */ /* 0x000e220000000a00 */
[----:B------:R-:W-:-:S04]  /*4500*/  FFMA R28, R11, R8, R27 ;  /* 0x000000080b1c7223 */ /* 0x000fc8000000001b */
[----:B------:R-:W-:Y:S02]  /*4510*/  FFMA R28, R10, R9, R28 ;  /* 0x000000090a1c7223 */ /* 0x000fe4000000001c */
[----:B------:R-:W1:Y:S01]  /*4520*/  LDS.64 R10, [R20+0x620] ;  /* 0x00062000140a7984 */ /* 0x000e620000000a00 */
[----:B------:R-:W-:-:S05]  /*4530*/  IADD3 R27, PT, PT, R7, 0x50a0, RZ ;  /* 0x000050a0071b7810 */ /* 0x000fca0007ffe0ff */
[----:B------:R-:W-:-:S04]  /*4540*/  IMAD.WIDE.U32 R8, R27, 0x4, R12 ;  /* 0x000000041b087825 */ /* 0x000fc800078e000c */
[C---:B0-----:R-:W-:Y:S01]  /*4550*/  FFMA R4, R26.reuse, R4, R19 ;  /* 0x000000041a047223 */ /* 0x041fe20000000013 */
[-C--:B------:R-:W-:Y:S01]  /*4560*/  FFMA R27, R26, R5.reuse, R28 ;  /* 0x000000051a1b7223 */ /* 0x080fe2000000001c */
[----:B------:R0:W2:Y:S04]  /*4570*/  LDG.E.CONSTANT R19, desc[UR6][R8.64] ;  /* 0x0000000608137981 */ /* 0x0000a8000c1e9900 */
[----:B0-----:R-:W-:Y:S01]  /*4580*/  LDS.64 R8, [R20+0x648] ;  /* 0x0006480014087984 */ /* 0x001fe20000000a00 */
[----:B---3--:R-:W-:-:S03]  /*4590*/  FFMA R26, R25, R5, R4 ;  /* 0x00000005191a7223 */ /* 0x008fc60000000004 */
[----:B------:R-:W5:Y:S01]  /*45a0*/  LDS.64 R4, [R20+0x640] ;  /* 0x0006400014047984 */ /* 0x000f620000000a00 */
[-C--:B-1----:R-:W-:Y:S01]  /*45b0*/  FFMA R28, R25, R10.reuse, R27 ;  /* 0x0000000a191c7223 */ /* 0x082fe2000000001b */
[----:B------:R-:W-:Y:S01]  /*45c0*/  IADD3 R27, PT, PT, R7, 0x5140, RZ ;  /* 0x00005140071b7810 */ /* 0x000fe20007ffe0ff */
[C---:B------:R-:W-:Y:S02]  /*45d0*/  FFMA R25, R17.reuse, R10, R26 ;  /* 0x0000000a11197223 */ /* 0x040fe4000000001a */
[----:B------:R-:W-:Y:S02]  /*45e0*/  FFMA R28, R17, R11, R28 ;  /* 0x0000000b111c7223 */ /* 0x000fe4000000001c */
[----:B------:R-:W-:-:S05]  /*45f0*/  IMAD.WIDE.U32 R10, R27, 0x4, R12 ;  /* 0x000000041b0a7825 */ /* 0x000fca00078e000c */
[----:B------:R0:W3:Y:S01]  /*4600*/  LDG.E.CONSTANT R17, desc[UR6][R10.64] ;  /* 0x000000060a117981 */ /* 0x0000e2000c1e9900 */
[----:B------:R-:W-:-:S03]  /*4610*/  IADD3 R29, PT, PT, R7, 0x51e0, RZ ;  /* 0x000051e0071d7810 */ /* 0x000fc60007ffe0ff */
[----:B0-----:R-:W4:Y:S01]  /*4620*/  LDS.64 R10, [R20+0x668] ;  /* 0x00066800140a7984 */ /* 0x001f220000000a00 */
[C---:B-----5:R-:W-:Y:S01]  /*4630*/  FFMA R25, R24.reuse, R4, R25 ;  /* 0x0000000418197223 */ /* 0x060fe20000000019 */
[----:B------:R-:W-:-:S03]  /*4640*/  FFMA R27, R24, R5, R28 ;  /* 0x00000005181b7223 */ /* 0x000fc6000000001c */
[----:B------:R-:W-:Y:S01]  /*4650*/  FFMA R28, R16, R5, R25 ;  /* 0x00000005101c7223 */ /* 0x000fe20000000019 */
[----:B------:R-:W-:-:S04]  /*4660*/  IMAD.WIDE.U32 R24, R29, 0x4, R12 ;  /* 0x000000041d187825 */ /* 0x000fc800078e000c */
[----:B------:R-:W-:Y:S01]  /*4670*/  FFMA R26, R16, R8, R27 ;  /* 0x00000008101a7223 */ /* 0x000fe2000000001b */
[----:B------:R-:W0:Y:S01]  /*4680*/  LDS.64 R4, [R20+0x670] ;  /* 0x0006700014047984 */ /* 0x000e220000000a00 */
[----:B------:R-:W-:-:S03]  /*4690*/  IADD3 R29, PT, PT, R7, 0x5280, RZ ;  /* 0x00005280071d7810 */ /* 0x000fc60007ffe0ff */
[----:B------:R1:W5:Y:S02]  /*46a0*/  LDG.E.CONSTANT R16, desc[UR6][R24.64] ;  /* 0x0000000618107981 */ /* 0x000364000c1e9900 */
[----:B-1----:R-:W-:-:S04]  /*46b0*/  IMAD.WIDE.U32 R24, R29, 0x4, R12 ;  /* 0x000000041d187825 */ /* 0x002fc800078e000c */
[C---:B------:R-:W-:Y:S01]  /*46c0*/  FFMA R27, R15.reuse, R8, R28 ;  /* 0x000000080f1b7223 */ /* 0x040fe2000000001c */
[----:B------:R-:W-:Y:S01]  /*46d0*/  FFMA R26, R15, R9, R26 ;  /* 0x000000090f1a7223 */ /* 0x000fe2000000001a */
[----:B------:R-:W-:Y:S01]  /*46e0*/  IADD3 R28, PT, PT, R7, 0x5320, RZ ;  /* 0x00005320071c7810 */ /* 0x000fe20007ffe0ff */
[----:B------:R-:W1:Y:S04]  /*46f0*/  LDS.64 R8, [R20+0x690] ;  /* 0x0006900014087984 */ /* 0x000e680000000a00 */
[----:B------:R4:W5:Y:S02]  /*4700*/  LDG.E.CONSTANT R15, desc[UR6][R24.64] ;  /* 0x00000006180f7981 */ /* 0x000964000c1e9900 */
[----:B----4-:R-:W-:-:S04]  /*4710*/  IMAD.WIDE.U32 R24, R28, 0x4, R12 ;  /* 0x000000041c187825 */ /* 0x010fc800078e000c */
[C---:B------:R-:W-:Y:S01]  /*4720*/  FFMA R27, R14.reuse, R10, R27 ;  /* 0x0000000a0e1b7223 */ /* 0x040fe2000000001b */
[-C--:B------:R-:W-:Y:S02]  /*4730*/  FFMA R29, R14, R11.reuse, R26 ;  /* 0x0000000b0e1d7223 */ /* 0x080fe4000000001a */
[----:B------:R4:W5:Y:S01]  /*4740*/  LDG.E.CONSTANT R14, desc[UR6][R24.64] ;  /* 0x00000006180e7981 */ /* 0x000962000c1e9900 */
[----:B------:R-:W-:Y:S01]  /*4750*/  IADD3 R28, PT, PT, R7, 0x53c0, RZ ;  /* 0x000053c0071c7810 */ /* 0x000fe20007ffe0ff */
[----:B------:R-:W-:Y:S02]  /*4760*/  FFMA R27, R18, R11, R27 ;  /* 0x0000000b121b7223 */ /* 0x000fe4000000001b */
[----:B------:R-:W1:Y:S02]  /*4770*/  LDS.64 R10, [R20+0x698] ;  /* 0x00069800140a7984 */ /* 0x000e640000000a00 */
[----:B----4-:R-:W-:-:S04]  /*4780*/  IMAD.WIDE.U32 R24, R28, 0x4, R12 ;  /* 0x000000041c187825 */ /* 0x010fc800078e000c */
[-C--:B0-----:R-:W-:Y:S02]  /*4790*/  FFMA R26, R18, R4.reuse, R29 ;  /* 0x00000004121a7223 */ /* 0x081fe4000000001d */
[----:B------:R0:W4:Y:S01]  /*47a0*/  LDG.E.CONSTANT R18, desc[UR6][R24.64] ;  /* 0x0000000618127981 */ /* 0x000122000c1e9900 */
[C---:B------:R-:W-:Y:S01]  /*47b0*/  FFMA R28, R6.reuse, R4, R27 ;  /* 0x00000004061c7223 */ /* 0x040fe2000000001b */
[----:B------:R-:W-:Y:S01]  /*47c0*/  IADD3 R27, PT, PT, R7, 0x5460, RZ ;  /* 0x00005460071b7810 */ /* 0x000fe20007ffe0ff */
[----:B------:R-:W-:-:S04]  /*47d0*/  FFMA R26, R6, R5, R26 ;  /* 0x00000005061a7223 */ /* 0x000fc8000000001a */
[----:B------:R-:W-:Y:S01]  /*47e0*/  IMAD.WIDE.U32 R4, R27, 0x4, R12 ;  /* 0x000000041b047825 */ /* 0x000fe200078e000c */
[----:B------:R-:W-:-:S04]  /*47f0*/  IADD3 R27, PT, PT, R7, 0x5960, RZ ;  /* 0x00005960071b7810 */ /* 0x000fc80007ffe0ff */
[----:B------:R0:W4:Y:S01]  /*4800*/  LDG.E.CONSTANT R6, desc[UR6][R4.64] ;  /* 0x0000000604067981 */ /* 0x000122000c1e9900 */
[C---:B-1----:R-:W-:Y:S01]  /*4810*/  FFMA R8, R23.reuse, R8, R28 ;  /* 0x0000000817087223 */ /* 0x042fe2000000001c */
[----:B------:R-:W-:Y:S01]  /*4820*/  FFMA R23, R23, R9, R26 ;  /* 0x0000000917177223 */ /* 0x000fe2000000001a */
[----:B0-----:R-:W-:Y:S01]  /*4830*/  IADD3 R25, PT, PT, R7, 0x55a0, RZ ;  /* 0x000055a007197810 */ /* 0x001fe20007ffe0ff */
[----:B------:R-:W-:Y:S01]  /*4840*/  IMAD.WIDE.U32 R4, R27, 0x4, R12 ;  /* 0x000000041b047825 */ /* 0x000fe200078e000c */
[----:B------:R-:W-:-:S05]  /*4850*/  IADD3 R27, PT, PT, R7, 0x5500, RZ ;  /* 0x00005500071b7810 */ /* 0x000fca0007ffe0ff */
[--C-:B------:R-:W-:Y:S01]  /*4860*/  IMAD.WIDE.U32 R26, R27, 0x4, R12.reuse ;  /* 0x000000041b1a7825 */ /* 0x100fe200078e000c */
[----:B------:R-:W4:Y:S03]  /*4870*/  LDG.E.CONSTANT R5, desc[UR6][R4.64] ;  /* 0x0000000604057981 */ /* 0x000f26000c1e9900 */
[----:B------:R-:W-:-:S04]  /*4880*/  IMAD.WIDE.U32 R24, R25, 0x4, R12 ;  /* 0x0000000419187825 */ /* 0x000fc800078e000c */
[----:B------:R-:W-:Y:S01]  /*4890*/  FFMA R8, R22, R9, R8 ;  /* 0x0000000916087223 */ /* 0x000fe20000000008 */
[----:B------:R-:W4:Y:S01]  /*48a0*/  LDG.E.CONSTANT R4, desc[UR6][R26.64] ;  /* 0x000000061a047981 */ /* 0x000f22000c1e9900 */
[----:B------:R-:W-:-:S03]  /*48b0*/  IADD3 R9, PT, PT, R7, 0x5640, RZ ;  /* 0x0000564007097810 */ /* 0x000fc60007ffe0ff */
[----:B------:R0:W4:Y:S01]  /*48c0*/  LDG.E.CONSTANT R24, desc[UR6][R24.64] ;  /* 0x0000000618187981 */ /* 0x000122000c1e9900 */
[----:B------:R-:W-:Y:S01]  /*48d0*/  IADD3 R29, PT, PT, R7, 0x56e0, RZ ;  /* 0x000056e0071d7810 */ /* 0x000fe20007ffe0ff */
[----:B0-----:R-:W-:Y:S01]  /*48e0*/  FFMA R25, R22, R10, R23 ;  /* 0x0000000a16197223 */ /* 0x001fe20000000017 */
[----:B------:R-:W-:-:S04]  /*48f0*/  IMAD.WIDE.U32 R22, R9, 0x4, R12 ;  /* 0x0000000409167825 */ /* 0x000fc800078e000c */
[----:B------:R-:W-:Y:S01]  /*4900*/  FFMA R10, R21, R10, R8 ;  /* 0x0000000a150a7223 */ /* 0x000fe20000000008 */
[--C-:B------:R-:W-:Y:S01]  /*4910*/  IMAD.WIDE.U32 R8, R29, 0x4, R12.reuse ;  /* 0x000000041d087825 */ /* 0x100fe200078e000c */
[C---:B------:R-:W-:Y:S01]  /*4920*/  IADD3 R29, PT, PT, R7.reuse, 0x5780, RZ ;  /* 0x00005780071d7810 */ /* 0x040fe20007ffe0ff */
[----:B------:R-:W4:Y:S01]  /*4930*/  LDG.E.CONSTANT R23, desc[UR6][R22.64] ;  /* 0x0000000616177981 */ /* 0x000f22000c1e9900 */
[C---:B------:R-:W-:Y:S02]  /*4940*/  IADD3 R27, PT, PT, R7.reuse, 0x5820, RZ ;  /* 0x00005820071b7810 */ /* 0x040fe40007ffe0ff */
[----:B------:R-:W-:Y:S01]  /*4950*/  IADD3 R7, PT, PT, R7, 0x58c0, RZ ;  /* 0x000058c007077810 */ /* 0x000fe20007ffe0ff */
[----:B------:R0:W4:Y:S02]  /*4960*/  LDG.E.CONSTANT R22, desc[UR6][R8.64] ;  /* 0x0000000608167981 */ /* 0x000124000c1e9900 */
[----:B------:R-:W-:-:S04]  /*4970*/  IMAD.WIDE.U32 R26, R27, 0x4, R12 ;  /* 0x000000041b1a7825 */ /* 0x000fc800078e000c */
[----:B0-----:R-:W-:-:S06]  /*4980*/  IMAD.WIDE.U32 R8, R29, 0x4, R12 ;  /* 0x000000041d087825 */ /* 0x001fcc00078e000c */
[----:B------:R-:W4:Y:S01]  /*4990*/  LDG.E.CONSTANT R9, desc[UR6][R8.64] ;  /* 0x0000000608097981 */ /* 0x000f22000c1e9900 */
[----:B------:R-:W-:-:S05]  /*49a0*/  IMAD.WIDE.U32 R12, R7, 0x4, R12 ;  /* 0x00000004070c7825 */ /* 0x000fca00078e000c */
[----:B------:R0:W4:Y:S04]  /*49b0*/  LDG.E.CONSTANT R7, desc[UR6][R12.64] ;  /* 0x000000060c077981 */ /* 0x000128000c1e9900 */
[----:B------:R1:W4:Y:S04]  /*49c0*/  LDG.E.CONSTANT R8, desc[UR6][R26.64] ;  /* 0x000000061a087981 */ /* 0x000328000c1e9900 */
[----:B0-----:R-:W2:Y:S01]  /*49d0*/  LDS.64 R12, [R20+0x6b8] ;  /* 0x0006b800140c7984 */ /* 0x001ea20000000a00 */
[----:B------:R-:W-:Y:S01]  /*49e0*/  FFMA R28, R21, R11, R25 ;  /* 0x0000000b151c7223 */ /* 0x000fe20000000019 */
[----:B--2---:R-:W-:-:S02]  /*49f0*/  FFMA R21, R19, R12, R10 ;  /* 0x0000000c13157223 */ /* 0x004fc4000000000a */
[----:B------:R-:W0:Y:S01]  /*4a00*/  LDS.64 R10, [R20+0x6c0] ;  /* 0x0006c000140a7984 */ /* 0x000e220000000a00 */
[-C--:B------:R-:W-:Y:S01]  /*4a10*/  FFMA R19, R19, R13.reuse, R28 ;  /* 0x0000000d13137223 */ /* 0x080fe2000000001c */
[C---:B---3--:R-:W-:Y:S02]  /*4a20*/  FFMA R21, R17.reuse, R13, R21 ;  /* 0x0000000d11157223 */ /* 0x048fe40000000015 */
[----:B------:R-:W2:Y:S01]  /*4a30*/  LDS.64 R12, [R20+0x6e0] ;  /* 0x0006e000140c7984 */ /* 0x000ea20000000a00 */
[-C--:B0-----:R-:W-:Y:S01]  /*4a40*/  FFMA R28, R17, R10.reuse, R19 ;  /* 0x0000000a111c7223 */ /* 0x081fe20000000013 */
[----:B-----5:R-:W-:-:S03]  /*4a50*/  FFMA R10, R16, R10, R21 ;  /* 0x0000000a100a7223 */ /* 0x020fc60000000015 */
[----:B------:R-:W-:Y:S02]  /*4a60*/  FFMA R28, R16, R11, R28 ;  /* 0x0000000b101c7223 */ /* 0x000fe4000000001c */
[----:B------:R-:W1:Y:S01]  /*4a70*/  LDS.64 R16, [R20+0x6e8] ;  /* 0x0006e80014107984 */ /* 0x000e620000000a00 */
[----:B--2---:R-:W-:-:S03]  /*4a80*/  FFMA R19, R15, R12, R10 ;  /* 0x0000000c0f137223 */ /* 0x004fc6000000000a */
[----:B------:R-:W0:Y:S01]  /*4a90*/  LDS.64 R10, [R20+0x708] ;  /* 0x00070800140a7984 */ /* 0x000e220000000a00 */
[-C--:B------:R-:W-:Y:S01]  /*4aa0*/  FFMA R15, R15, R13.reuse, R28 ;  /* 0x0000000d0f0f7223 */ /* 0x080fe2000000001c */
[C---:B------:R-:W-:Y:S02]  /*4ab0*/  FFMA R19, R14.reuse, R13, R19 ;  /* 0x0000000d0e137223 */ /* 0x040fe40000000013 */
[----:B------:R-:W2:Y:S01]  /*4ac0*/  LDS.64 R12, [R20+0x710] ;  /* 0x00071000140c7984 */ /* 0x000ea20000000a00 */
[----:B-1----:R-:W-:-:S03]  /*4ad0*/  FFMA R26, R14, R16, R15 ;  /* 0x000000100e1a7223 */ /* 0x002fc6000000000f */
[----:B------:R-:W1:Y:S01]  /*4ae0*/  LDS.64 R14, [R20+0x730] ;  /* 0x00073000140e7984 */ /* 0x000e620000000a00 */
[C---:B----4-:R-:W-:Y:S01]  /*4af0*/  FFMA R19, R18.reuse, R16, R19 ;  /* 0x0000001012137223 */ /* 0x050fe20000000013 */
[----:B------:R-:W-:Y:S02]  /*4b00*/  FFMA R26, R18, R17, R26 ;  /* 0x00000011121a7223 */ /* 0x000fe4000000001a */
[----:B------:R-:W3:Y:S01]  /*4b10*/  LDS.64 R16, [R20+0x738] ;  /* 0x0007380014107984 */ /* 0x000ee20000000a00 */
[----:B0-----:R-:W-:-:S03]  /*4b20*/  FFMA R25, R6, R10, R19 ;  /* 0x0000000a06197223 */ /* 0x001fc60000000013 */
[----:B------:R-:W0:Y:S01]  /*4b30*/  LDS.64 R18, [R20+0x758] ;  /* 0x0007580014127984 */ /* 0x000e220000000a00 */
[----:B------:R-:W-:-:S03]  /*4b40*/  FFMA R27, R6, R11, R26 ;  /* 0x0000000b061b7223 */ /* 0x000fc6000000001a */
[----:B------:R-:W4:Y:S01]  /*4b50*/  LDS.64 R20, [R20+0x760] ;  /* 0x0007600014147984 */ /* 0x000f220000000a00 */
[C---:B------:R-:W-:Y:S01]  /*4b60*/  FFMA R25, R4.reuse, R11, R25 ;  /* 0x0000000b04197223 */ /* 0x040fe20000000019 */
[----:B--2---:R-:W-:-:S04]  /*4b70*/  FFMA R4, R4, R12, R27 ;  /* 0x0000000c04047223 */ /* 0x004fc8000000001b */
[C---:B------:R-:W-:Y:S01]  /*4b80*/  FFMA R4, R24.reuse, R13, R4 ;  /* 0x0000000d18047223 */ /* 0x040fe20000000004 */
[----:B------:R-:W-:Y:S02]  /*4b90*/  HFMA2 R13, -RZ, RZ, 0, 4.17232513427734375e-07 ;  /* 0x00000007ff0d7431 */ /* 0x000fe400000001ff */
[----:B------:R-:W-:-:S03]  /*4ba0*/  FFMA R12, R24, R12, R25 ;  /* 0x0000000c180c7223 */ /* 0x000fc60000000019 */
[----:B------:R-:W-:Y:S02]  /*4bb0*/  IMAD R6, R0, -0x2, R13 ;  /* 0xfffffffe00067824 */ /* 0x000fe400078e020d */
[C---:B-1----:R-:W-:Y:S01]  /*4bc0*/  FFMA R11, R23.reuse, R14, R12 ;  /* 0x0000000e170b7223 */ /* 0x042fe2000000000c */
[----:B------:R-:W-:Y:S02]  /*4bd0*/  FFMA R23, R23, R15, R4 ;  /* 0x0000000f17177223 */ /* 0x000fe40000000004 */
[----:B------:R-:W-:-:S04]  /*4be0*/  VIMNMX R6, PT, PT, R6, 0x2, PT ;  /* 0x0000000206067848 */ /* 0x000fc80003fe0100 */
[----:B------:R-:W-:Y:S01]  /*4bf0*/  ISETP.NE.AND P0, PT, R6, 0x1, PT ;  /* 0x000000010600780c */ /* 0x000fe20003f05270 */
[C---:B------:R-:W-:Y:S01]  /*4c00*/  FFMA R4, R22.reuse, R15, R11 ;  /* 0x0000000f16047223 */ /* 0x040fe2000000000b */
[----:B---3--:R-:W-:-:S03]  /*4c10*/  FFMA R22, R22, R16, R23 ;  /* 0x0000001016167223 */ /* 0x008fc60000000017 */
[C---:B------:R-:W-:Y:S01]  /*4c20*/  FFMA R11, R9.reuse, R16, R4 ;  /* 0x00000010090b7223 */ /* 0x040fe20000000004 */
[----:B------:R-:W-:-:S03]  /*4c30*/  FFMA R22, R9, R17, R22 ;  /* 0x0000001109167223 */ /* 0x000fc60000000016 */
[C---:B0-----:R-:W-:Y:S01]  /*4c40*/  FFMA R18, R8.reuse, R18, R11 ;  /* 0x0000001208127223 */ /* 0x041fe2000000000b */
[----:B------:R-:W-:-:S03]  /*4c50*/  FFMA R9, R8, R19, R22 ;  /* 0x0000001308097223 */ /* 0x000fc60000000016 */
[C---:B------:R-:W-:Y:S01]  /*4c60*/  FFMA R18, R7.reuse, R19, R18 ;  /* 0x0000001307127223 */ /* 0x040fe20000000012 */
[----:B----4-:R-:W-:-:S03]  /*4c70*/  FFMA R4, R7, R20, R9 ;  /* 0x0000001407047223 */ /* 0x010fc60000000009 */
[C---:B------:R-:W-:Y:S01]  /*4c80*/  FFMA R7, R5.reuse, R20, R18 ;  /* 0x0000001405077223 */ /* 0x040fe20000000012 */
[----:B------:R-:W-:Y:S01]  /*4c90*/  FFMA R21, R5, R21, R4 ;  /* 0x0000001505157223 */ /* 0x000fe20000000004 */
[----:B------:R-:W-:Y:S06]  /*4ca0*/  @!P0 BRA `(.L_x_25) ;  /* 0x0000000000288947 */ /* 0x000fec0003800000 */
[----:B------:R-:W-:-:S13]  /*4cb0*/  ISETP.NE.AND P0, PT, R6, 0x2, PT ;  /* 0x000000020600780c */ /* 0x000fda0003f05270 */
[----:B------:R-:W-:Y:S05]  /*4cc0*/  @P0 EXIT ;  /* 0x000000000000094d */ /* 0x000fea0003800000 */
[----:B------:R-:W0:Y:S01]  /*4cd0*/  LDC.64 R4, c[0x0][0x390] ;  /* 0x0000e400ff047b82 */ /* 0x000e220000000a00 */
[----:B------:R-:W-:-:S05]  /*4ce0*/  IMAD R3, R3, 0x7, R2 ;  /* 0x0000000703037824 */ /* 0x000fca00078e0202 */
[----:B------:R-:W-:-:S04]  /*4cf0*/  LEA R3, R3, -R3, 0x3 ;  /* 0x8000000303037211 */ /* 0x000fc800078e18ff */
[----:B------:R-:W-:-:S05]  /*4d00*/  LEA R3, R0, R3, 0x1 ;  /* 0x0000000300037211 */ /* 0x000fca00078e08ff */
[----:B0-----:R-:W-:-:S05]  /*4d10*/  IMAD.WIDE.U32 R2, R3, 0x4, R4 ;  /* 0x0000000403027825 */ /* 0x001fca00078e0004 */
[----:B------:R-:W-:Y:S04]  /*4d20*/  REDG.E.ADD.F32.FTZ.RN.STRONG.GPU desc[UR6][R2.64], R7 ;  /* 0x00000007020079a6 */ /* 0x000fe8000c12f306 */
[----:B------:R-:W-:Y:S01]  /*4d30*/  REDG.E.ADD.F32.FTZ.RN.STRONG.GPU desc[UR6][R2.64+0x4], R21 ;  /* 0x00000415020079a6 */ /* 0x000fe2000c12f306 */
[----:B------:R-:W-:Y:S05]  /*4d40*/  EXIT ;  /* 0x000000000000794d */ /* 0x000fea0003800000 */
.L_x_25:
[----:B------:R-:W0:Y:S01]  /*4d50*/  LDC.64 R4, c[0x0][0x390] ;  /* 0x0000e400ff047b82 */ /* 0x000e220000000a00 */
[----:B------:R-:W-:-:S05]  /*4d60*/  IMAD R2, R3, 0x7, R2 ;  /* 0x0000000703027824 */ /* 0x000fca00078e0202 */
[----:B------:R-:W-:-:S04]  /*4d70*/  LEA R3, R2, -R2, 0x3 ;  /* 0x8000000202037211 */ /* 0x000fc800078e18ff */
[----:B------:R-:W-:-:S05]  /*4d80*/  LEA R3, R0, R3, 0x1 ;  /* 0x0000000300037211 */ /* 0x000fca00078e08ff */
[----:B0-----:R-:W-:-:S05]  /*4d90*/  IMAD.WIDE.U32 R4, R3, 0x4, R4 ;  /* 0x0000000403047825 */ /* 0x001fca00078e0004 */
[----:B------:R-:W-:Y:S01]  /*4da0*/  REDG.E.ADD.F32.FTZ.RN.STRONG.GPU desc[UR6][R4.64], R7 ;  /* 0x00000007040079a6 */ /* 0x000fe2000c12f306 */
[----:B------:R-:W-:Y:S05]  /*4db0*/  EXIT ;  /* 0x000000000000794d */ /* 0x000fea0003800000 */
.L_x_26:
[----:B------:R-:W-:-:S00]  /*4dc0*/  BRA `(.L_x_26) ;  /* 0xfffffffc00fc7947 */ /* 0x000fc0000383ffff */
[----:B------:R-:W-:-:S00]  /*4dd0*/  NOP ;  /* 0x0000000000007918 */ /* 0x000fc00000000000 */
        /* <DEDUP_REMOVED lines=10> */
.L_x_58:


//--------------------- .text.default_function_kernel0 --------------------------
	.section	.text.default_function_kernel0,"ax",@progbits
	.align	128
        .global         default_function_kernel0
        .type           default_function_kernel0,@function
        .size           default_function_kernel0,(.L_x_59 - default_function_kernel0)
        .other          default_function_kernel0,@"STO_CUDA_ENTRY STV_DEFAULT"
default_function_kernel0:
.text.default_function_kernel0:
[----:B------:R-:W-:Y:S01]  /*0000*/  LDC R1, c[0x0][0x37c] ;  /* 0x0000df00ff017b82 */ /* 0x000fe20000000800 */
[----:B------:R-:W0:Y:S07]  /*0010*/  S2R R6, SR_TID.Y ;  /* 0x0000000000067919 */ /* 0x000e2e0000002200 */
[----:B------:R-:W1:Y:S01]  /*0020*/  S2UR UR4, SR_CTAID.X ;  /* 0x00000000000479c3 */ /* 0x000e620000002500 */
[----:B------:R-:W-:Y:S01]  /*0030*/  MOV R31, RZ ;  /* 0x000000ff001f7202 */ /* 0x000fe20000000f00 */
[----:B------:R-:W2:Y:S01]  /*0040*/  LDCU.64 UR8, c[0x0][0x358] ;  /* 0x00006b00ff0877ac */ /* 0x000ea20008000a00 */
[----:B------:R-:W3:Y:S01]  /*0050*/  S2R R5, SR_TID.Z ;  /* 0x0000000000057919 */ /* 0x000ee20000002300 */
[----:B-1----:R-:W-:Y:S01]  /*0060*/  UIADD3 UR4, UPT, UPT, UR4, -0x8, URZ ;  /* 0xfffffff804047890 */ /* 0x002fe2000fffe0ff */
[----:B0-----:R-:W-:-:S02]  /*0070*/  LEA R0, R6, -R6, 0x3 ;  /* 0x8000000606007211 */ /* 0x001fc400078e18ff */
[----:B------:R-:W-:-:S03]  /*0080*/  ISETP.GE.U32.AND P0, PT, R6, 0x6, PT ;  /* 0x000000060600780c */ /* 0x000fc60003f06070 */
[----:B---3--:R-:W-:-:S05]  /*0090*/  IMAD R7, R5, 0x2c, R0 ;  /* 0x0000002c05077824 */ /* 0x008fca00078e0200 */
[C---:B------:R-:W-:Y:S02]  /*00a0*/  IADD3 R3, PT, PT, R7.reuse, 0x1, RZ ;  /* 0x0000000107037810 */ /* 0x040fe40007ffe0ff */
[----:B------:R-:W-:Y:S02]  /*00b0*/  LOP3.LUT R4, R7, 0xffff, RZ, 0xc0, !PT ;  /* 0x0000ffff07047812 */ /* 0x000fe400078ec0ff */
[----:B------:R-:W-:Y:S02]  /*00c0*/  LOP3.LUT R2, R3, 0xffff, RZ, 0xc0, !PT ;  /* 0x0000ffff03027812 */ /* 0x000fe400078ec0ff */
[C---:B------:R-:W-:Y:S02]  /*00d0*/  ISETP.LT.U32.AND P4, PT, R7.reuse, 0x1ad, !P0 ;  /* 0x000001ad0700780c */ /* 0x040fe40004781070 */
[C---:B------:R-:W-:Y:S01]  /*00e0*/  ISETP.LT.U32.AND P5, PT, R7.reuse, 0x1ab, !P0 ;  /* 0x000001ab0700780c */ /* 0x040fe200047a1070 */
[----:B------:R-:W-:Y:S01]  /*00f0*/  IMAD R2, R2, 0x1c72, RZ ;  /* 0x00001c7202027824 */ /* 0x000fe200078e02ff */
[----:B------:R-:W-:-:S02]  /*0100*/  ISETP.LT.U32.AND P0, PT, R7, 0x1aa, !P0 ;  /* 0x000001aa0700780c */ /* 0x000fc40004701070 */
[----:B------:R-:W-:Y:S02]  /*0110*/  IADD3 R6, PT, PT, R7, 0x5, RZ ;  /* 0x0000000507067810 */ /* 0x000fe40007ffe0ff */
[----:B------:R-:W-:Y:S02]  /*0120*/  SHF.R.U32.HI R2, RZ, 0x10, R2 ;  /* 0x00000010ff027819 */ /* 0x000fe40000011602 */
[----:B------:R-:W-:Y:S02]  /*0130*/  LOP3.LUT R13, R6, 0xffff, RZ, 0xc0, !PT ;  /* 0x0000ffff060d7812 */ /* 0x000fe400078ec0ff */
[----:B------:R-:W-:Y:S01]  /*0140*/  PRMT R8, R2, 0x9910, RZ ;  /* 0x0000991002087816 */ /* 0x000fe200000000ff */
[----:B------:R-:W-:Y:S01]  /*0150*/  IMAD R2, R4, 0x1c72, RZ ;  /* 0x00001c7204027824 */ /* 0x000fe200078e02ff */
[----:B------:R-:W-:Y:S01]  /*0160*/  IADD3 R4, PT, PT, R0, 0x6, RZ ;  /* 0x0000000600047810 */ /* 0x000fe20007ffe0ff */
[----:B------:R-:W-:-:S03]  /*0170*/  IMAD R13, R13, 0x1c72, RZ ;  /* 0x00001c720d0d7824 */ /* 0x000fc600078e02ff */
[----:B------:R-:W-:Y:S02]  /*0180*/  SHF.R.U32.HI R0, RZ, 0x10, R2 ;  /* 0x00000010ff007819 */ /* 0x000fe40000011602 */
[C---:B------:R-:W-:Y:S01]  /*0190*/  LEA R2, R8.reuse, R8, 0x3 ;  /* 0x0000000808027211 */ /* 0x040fe200078e18ff */
[----:B------:R-:W-:Y:S01]  /*01a0*/  IMAD R8, R8, 0x31, RZ ;  /* 0x0000003108087824 */ /* 0x000fe200078e02ff */
[----:B------:R-:W-:Y:S02]  /*01b0*/  PRMT R12, R0, 0x9910, RZ ;  /* 0x00009910000c7816 */ /* 0x000fe400000000ff */
[----:B------:R-:W-:Y:S02]  /*01c0*/  IADD3 R0, PT, PT, RZ, -R2, RZ ;  /* 0x80000002ff007210 */ /* 0x000fe40007ffe0ff */
[----:B------:R-:W-:Y:S02]  /*01d0*/  LOP3.LUT R4, R4, 0xffff, RZ, 0xc0, !PT ;  /* 0x0000ffff04047812 */ /* 0x000fe400078ec0ff */
[----:B------:R-:W-:-:S02]  /*01e0*/  PRMT R0, R0, 0x7710, RZ ;  /* 0x0000771000007816 */ /* 0x000fc400000000ff */
[----:B------:R-:W-:Y:S01]  /*01f0*/  LEA R2, R12, R12, 0x3 ;  /* 0x0000000c0c027211 */ /* 0x000fe200078e18ff */
[----:B------:R-:W-:Y:S01]  /*0200*/  IMAD R4, R4, 0x2aab, RZ ;  /* 0x00002aab04047824 */ /* 0x000fe200078e02ff */
[----:B------:R-:W-:Y:S01]  /*0210*/  IADD3 R0, PT, PT, R3, R0, RZ ;  /* 0x0000000003007210 */ /* 0x000fe20007ffe0ff */
[----:B------:R-:W-:Y:S01]  /*0220*/  IMAD R12, R12, 0x31, RZ ;  /* 0x000000310c0c7824 */ /* 0x000fe200078e02ff */
[----:B------:R-:W-:Y:S02]  /*0230*/  IADD3 R2, PT, PT, RZ, -R2, RZ ;  /* 0x80000002ff027210 */ /* 0x000fe40007ffe0ff */
[----:B------:R-:W-:Y:S02]  /*0240*/  IADD3 R3, PT, PT, R7, 0x2, RZ ;  /* 0x0000000207037810 */ /* 0x000fe40007ffe0ff */
[----:B------:R-:W-:Y:S02]  /*0250*/  PRMT R2, R2, 0x7710, RZ ;  /* 0x0000771002027816 */ /* 0x000fe400000000ff */
[----:B------:R-:W-:-:S02]  /*0260*/  LEA.HI R32, R4, R5, RZ, 0xd ;  /* 0x0000000504207211 */ /* 0x000fc400078f68ff */
[----:B------:R-:W-:Y:S02]  /*0270*/  LOP3.LUT R9, R3, 0xffff, RZ, 0xc0, !PT ;  /* 0x0000ffff03097812 */ /* 0x000fe400078ec0ff */
[C---:B------:R-:W-:Y:S02]  /*0280*/  IADD3 R4, PT, PT, R7.reuse, 0x3, RZ ;  /* 0x0000000307047810 */ /* 0x040fe40007ffe0ff */
[----:B------:R-:W-:Y:S01]  /*0290*/  IADD3 R5, PT, PT, R7, 0x4, RZ ;  /* 0x0000000407057810 */ /* 0x000fe20007ffe0ff */
[----:B------:R-:W-:Y:S01]  /*02a0*/  IMAD R9, R9, 0x1c72, RZ ;  /* 0x00001c7209097824 */ /* 0x000fe200078e02ff */
[C---:B------:R-:W-:Y:S02]  /*02b0*/  IADD3 R2, PT, PT, R7.reuse, R2, RZ ;  /* 0x0000000207027210 */ /* 0x040fe40007ffe0ff */
[----:B------:R-:W-:Y:S02]  /*02c0*/  IADD3 R7, PT, PT, R7, 0x6, RZ ;  /* 0x0000000607077810 */ /* 0x000fe40007ffe0ff */
[----:B------:R-:W-:-:S02]  /*02d0*/  LOP3.LUT R10, R4, 0xffff, RZ, 0xc0, !PT ;  /* 0x0000ffff040a7812 */ /* 0x000fc400078ec0ff */
[----:B------:R-:W-:Y:S02]  /*02e0*/  LOP3.LUT R11, R5, 0xffff, RZ, 0xc0, !PT ;  /* 0x0000ffff050b7812 */ /* 0x000fe400078ec0ff */
[----:B------:R-:W-:Y:S01]  /*02f0*/  LOP3.LUT R14, R7, 0xffff, RZ, 0xc0, !PT ;  /* 0x0000ffff070e7812 */ /* 0x000fe200078ec0ff */
[----:B------:R-:W-:Y:S01]  /*0300*/  IMAD R10, R10, 0x1c72, RZ ;  /* 0x00001c720a0a7824 */ /* 0x000fe200078e02ff */
[----:B------:R-:W-:Y:S01]  /*0310*/  SHF.R.U32.HI R9, RZ, 0x10, R9 ;  /* 0x00000010ff097819 */ /* 0x000fe20000011609 */
[----:B------:R-:W-:Y:S01]  /*0320*/  IMAD R11, R11, 0x1c72, RZ ;  /* 0x00001c720b0b7824 */ /* 0x000fe200078e02ff */
[----:B------:R-:W-:Y:S01]  /*0330*/  LOP3.LUT R12, R12, 0xffff, RZ, 0xc0, !PT ;  /* 0x0000ffff0c0c7812 */ /* 0x000fe200078ec0ff */
[----:B------:R-:W-:Y:S01]  /*0340*/  IMAD R15, R14, 0x1c72, RZ ;  /* 0x00001c720e0f7824 */ /* 0x000fe200078e02ff */
[----:B------:R-:W-:Y:S02]  /*0350*/  PRMT R14, R9, 0x9910, RZ ;  /* 0x00009910090e7816 */ /* 0x000fe400000000ff */
[----:B------:R-:W-:-:S02]  /*0360*/  SHF.R.U32.HI R9, RZ, 0x10, R10 ;  /* 0x00000010ff097819 */ /* 0x000fc4000001160a */
[----:B------:R-:W-:Y:S02]  /*0370*/  SHF.R.U32.HI R10, RZ, 0x10, R11 ;  /* 0x00000010ff0a7819 */ /* 0x000fe4000001160b */
[----:B------:R-:W-:Y:S02]  /*0380*/  SHF.R.U32.HI R11, RZ, 0x10, R13 ;  /* 0x00000010ff0b7819 */ /* 0x000fe4000001160d */
[----:B------:R-:W-:Y:S02]  /*0390*/  SHF.R.U32.HI R13, RZ, 0x10, R15 ;  /* 0x00000010ff0d7819 */ /* 0x000fe4000001160f */
[----:B------:R-:W-:Y:S02]  /*03a0*/  PRMT R9, R9, 0x9910, RZ ;  /* 0x0000991009097816 */ /* 0x000fe400000000ff */
[----:B------:R-:W-:Y:S02]  /*03b0*/  PRMT R15, R10, 0x9910, RZ ;  /* 0x000099100a0f7816 */ /* 0x000fe400000000ff */
[----:B------:R-:W-:-:S02]  /*03c0*/  PRMT R17, R13, 0x9910, RZ ;  /* 0x000099100d117816 */ /* 0x000fc400000000ff */
[C---:B------:R-:W-:Y:S01]  /*03d0*/  LEA R10, R14.reuse, R14, 0x3 ;  /* 0x0000000e0e0a7211 */ /* 0x040fe200078e18ff */
[----:B------:R-:W-:Y:S01]  /*03e0*/  IMAD R14, R14, 0x31, RZ ;  /* 0x000000310e0e7824 */ /* 0x000fe200078e02ff */
[----:B------:R-:W-:Y:S02]  /*03f0*/  MOV R13, R9 ;  /* 0x00000009000d7202 */ /* 0x000fe40000000f00 */
[----:B------:R-:W-:Y:S02]  /*0400*/  PRMT R16, R11, 0x9910, RZ ;  /* 0x000099100b107816 */ /* 0x000fe400000000ff */
[----:B------:R-:W-:Y:S02]  /*0410*/  MOV R11, R15 ;  /* 0x0000000f000b7202 */ /* 0x000fe40000000f00 */
[----:B------:R-:W-:Y:S02]  /*0420*/  IADD3 R20, PT, PT, RZ, -R10, RZ ;  /* 0x8000000aff147210 */ /* 0x000fe40007ffe0ff */
[C---:B------:R-:W-:Y:S01]  /*0430*/  LEA R15, R13.reuse, R13, 0x3 ;  /* 0x0000000d0d0f7211 */ /* 0x040fe200078e18ff */
[----:B------:R-:W-:Y:S01]  /*0440*/  IMAD R13, R13, 0x31, RZ ;  /* 0x000000310d0d7824 */ /* 0x000fe200078e02ff */
[----:B------:R-:W-:-:S02]  /*0450*/  MOV R10, R17 ;  /* 0x00000011000a7202 */ /* 0x000fc40000000f00 */
[----:B------:R-:W-:Y:S02]  /*0460*/  IADD3 R15, PT, PT, RZ, -R15, RZ ;  /* 0x8000000fff0f7210 */ /* 0x000fe40007ffe0ff */
[----:B------:R-:W-:Y:S02]  /*0470*/  LEA R18, R10, R10, 0x3 ;  /* 0x0000000a0a127211 */ /* 0x000fe400078e18ff */
[----:B------:R-:W-:Y:S02]  /*0480*/  MOV R9, R16 ;  /* 0x0000001000097202 */ /* 0x000fe40000000f00 */
[----:B------:R-:W-:Y:S02]  /*0490*/  PRMT R15, R15, 0x7710, RZ ;  /* 0x000077100f0f7816 */ /* 0x000fe400000000ff */
[C---:B------:R-:W-:Y:S01]  /*04a0*/  LEA R16, R11.reuse, R11, 0x3 ;  /* 0x0000000b0b107211 */ /* 0x040fe200078e18ff */
[----:B------:R-:W-:Y:S01]  /*04b0*/  IMAD R11, R11, 0x31, RZ ;  /* 0x000000310b0b7824 */ /* 0x000fe200078e02ff */
[----:B------:R-:W-:-:S02]  /*04c0*/  IADD3 R18, PT, PT, RZ, -R18, RZ ;  /* 0x80000012ff127210 */ /* 0x000fc40007ffe0ff */
[----:B------:R-:W-:Y:S02]  /*04d0*/  PRMT R20, R20, 0x7710, RZ ;  /* 0x0000771014147816 */ /* 0x000fe400000000ff */
[----:B------:R-:W-:Y:S02]  /*04e0*/  IADD3 R4, PT, PT, R4, R15, RZ ;  /* 0x0000000f04047210 */ /* 0x000fe40007ffe0ff */
[----:B------:R-:W-:Y:S02]  /*04f0*/  IADD3 R16, PT, PT, RZ, -R16, RZ ;  /* 0x80000010ff107210 */ /* 0x000fe40007ffe0ff */
[----:B------:R-:W-:Y:S02]  /*0500*/  PRMT R18, R18, 0x7710, RZ ;  /* 0x0000771012127816 */ /* 0x000fe400000000ff */
[----:B------:R-:W-:Y:S02]  /*0510*/  PRMT R15, R2, 0x9910, RZ ;  /* 0x00009910020f7816 */ /* 0x000fe400000000ff */
[----:B------:R-:W-:-:S02]  /*0520*/  IADD3 R3, PT, PT, R3, R20, RZ ;  /* 0x0000001403037210 */ /* 0x000fc40007ffe0ff */
[C---:B------:R-:W-:Y:S01]  /*0530*/  LEA R17, R9.reuse, R9, 0x3 ;  /* 0x0000000909117211 */ /* 0x040fe200078e18ff */
[----:B------:R-:W-:Y:S01]  /*0540*/  IMAD R9, R9, 0x31, RZ ;  /* 0x0000003109097824 */ /* 0x000fe200078e02ff */
[----:B------:R-:W-:Y:S02]  /*0550*/  PRMT R16, R16, 0x7710, RZ ;  /* 0x0000771010107816 */ /* 0x000fe400000000ff */
[----:B------:R-:W-:Y:S02]  /*0560*/  IADD3 R7, PT, PT, R7, R18, RZ ;  /* 0x0000001207077210 */ /* 0x000fe40007ffe0ff */
[----:B------:R-:W-:Y:S02]  /*0570*/  LEA R15, R15, -R15, 0x3 ;  /* 0x8000000f0f0f7211 */ /* 0x000fe400078e18ff */
[----:B------:R-:W-:Y:S02]  /*0580*/  PRMT R18, R3, 0x9910, RZ ;  /* 0x0000991003127816 */ /* 0x000fe400000000ff */
[----:B------:R-:W-:-:S02]  /*0590*/  IADD3 R17, PT, PT, RZ, -R17, RZ ;  /* 0x80000011ff117210 */ /* 0x000fc40007ffe0ff */
[----:B------:R-:W-:Y:S02]  /*05a0*/  IADD3 R5, PT, PT, R5, R16, RZ ;  /* 0x0000001005057210 */ /* 0x000fe40007ffe0ff */
[----:B------:R-:W-:Y:S02]  /*05b0*/  LOP3.LUT R15, R15, 0xffff, RZ, 0xc0, !PT ;  /* 0x0000ffff0f0f7812 */ /* 0x000fe400078ec0ff */
[----:B------:R-:W-:Y:S02]  /*05c0*/  PRMT R16, R0, 0x9910, RZ ;  /* 0x0000991000107816 */ /* 0x000fe400000000ff */
[----:B------:R-:W-:Y:S02]  /*05d0*/  LEA R18, R18, -R18, 0x3 ;  /* 0x8000001212127211 */ /* 0x000fe400078e18ff */
[----:B------:R-:W-:Y:S02]  /*05e0*/  PRMT R17, R17, 0x7710, RZ ;  /* 0x0000771011117816 */ /* 0x000fe400000000ff */
[----:B------:R-:W-:Y:S01]  /*05f0*/  IADD3 R33, PT, PT, R15, UR4, R12 ;  /* 0x000000040f217c10 */ /* 0x000fe2000fffe00c */
[----:B------:R-:W-:Y:S01]  /*0600*/  IMAD R12, R10, 0x31, RZ ;  /* 0x000000310a0c7824 */ /* 0x000fe200078e02ff */
[----:B------:R-:W-:-:S02]  /*0610*/  LEA R16, R16, -R16, 0x3 ;  /* 0x8000001010107211 */ /* 0x000fc400078e18ff */
[----:B------:R-:W-:Y:S02]  /*0620*/  LOP3.LUT R14, R14, 0xffff, RZ, 0xc0, !PT ;  /* 0x0000ffff0e0e7812 */ /* 0x000fe400078ec0ff */
[----:B------:R-:W-:Y:S02]  /*0630*/  LOP3.LUT R15, R18, 0xffff, RZ, 0xc0, !PT ;  /* 0x0000ffff120f7812 */ /* 0x000fe400078ec0ff */
[----:B------:R-:W-:Y:S02]  /*0640*/  IADD3 R6, PT, PT, R6, R17, RZ ;  /* 0x0000001106067210 */ /* 0x000fe40007ffe0ff */
[----:B------:R-:W-:Y:S02]  /*0650*/  LOP3.LUT R8, R8, 0xffff, RZ, 0xc0, !PT ;  /* 0x0000ffff08087812 */ /* 0x000fe400078ec0ff */
[----:B------:R-:W-:Y:S02]  /*0660*/  LOP3.LUT R17, R16, 0xffff, RZ, 0xc0, !PT ;  /* 0x0000ffff10117812 */ /* 0x000fe400078ec0ff */
[----:B------:R-:W-:-:S02]  /*0670*/  IADD3 R42, PT, PT, R15, UR4, R14 ;  /* 0x000000040f2a7c10 */ /* 0x000fc4000fffe00e */
[----:B------:R-:W-:Y:S02]  /*0680*/  PRMT R10, R5, 0x9910, RZ ;  /* 0x00009910050a7816 */ /* 0x000fe400000000ff */
[----:B------:R-:W-:Y:S02]  /*0690*/  PRMT R14, R6, 0x9910, RZ ;  /* 0x00009910060e7816 */ /* 0x000fe400000000ff */
[----:B------:R-:W-:Y:S02]  /*06a0*/  PRMT R15, R7, 0x9910, RZ ;  /* 0x00009910070f7816 */ /* 0x000fe400000000ff */
[----:B------:R-:W-:Y:S02]  /*06b0*/  LOP3.LUT R36, R9, 0xffff, RZ, 0xc0, !PT ;  /* 0x0000ffff09247812 */ /* 0x000fe400078ec0ff */
[----:B------:R-:W-:Y:S02]  /*06c0*/  IADD3 R44, PT, PT, R17, UR4, R8 ;  /* 0x00000004112c7c10 */ /* 0x000fe4000fffe008 */
[----:B------:R-:W-:-:S02]  /*06d0*/  LEA R9, R10, -R10, 0x3 ;  /* 0x8000000a0a097211 */ /* 0x000fc400078e18ff */
[----:B------:R-:W-:Y:S02]  /*06e0*/  PRMT R8, R4, 0x9910, RZ ;  /* 0x0000991004087816 */ /* 0x000fe400000000ff */
[----:B------:R-:W-:Y:S02]  /*06f0*/  LEA R10, R14, -R14, 0x3 ;  /* 0x8000000e0e0a7211 */ /* 0x000fe400078e18ff */
[----:B------:R-:W-:Y:S02]  /*0700*/  LEA R14, R15, -R15, 0x3 ;  /* 0x8000000f0f0e7211 */ /* 0x000fe400078e18ff */
[----:B------:R-:W-:Y:S02]  /*0710*/  LEA R8, R8, -R8, 0x3 ;  /* 0x8000000808087211 */ /* 0x000fe400078e18ff */
[----:B------:R-:W-:Y:S02]  /*0720*/  LOP3.LUT R12, R12, 0xffff, RZ, 0xc0, !PT ;  /* 0x0000ffff0c0c7812 */ /* 0x000fe400078ec0ff */
[----:B------:R-:W-:-:S02]  /*0730*/  LOP3.LUT R15, R14, 0xffff, RZ, 0xc0, !PT ;  /* 0x0000ffff0e0f7812 */ /* 0x000fc400078ec0ff */
[----:B------:R-:W-:Y:S02]  /*0740*/  LOP3.LUT R38, R9, 0xffff, RZ, 0xc0, !PT ;  /* 0x0000ffff09267812 */ /* 0x000fe400078ec0ff */
[----:B------:R-:W-:Y:S02]  /*0750*/  LOP3.LUT R13, R13, 0xffff, RZ, 0xc0, !PT ;  /* 0x0000ffff0d0d7812 */ /* 0x000fe400078ec0ff */
[----:B------:R-:W-:Y:S02]  /*0760*/  LOP3.LUT R11, R11, 0xffff, RZ, 0xc0, !PT ;  /* 0x0000ffff0b0b7812 */ /* 0x000fe400078ec0ff */
[----:B------:R-:W-:Y:S02]  /*0770*/  LOP3.LUT R8, R8, 0xffff, RZ, 0xc0, !PT ;  /* 0x0000ffff08087812 */ /* 0x000fe400078ec0ff */
[----:B------:R-:W-:Y:S02]  /*0780*/  LOP3.LUT R9, R10, 0xffff, RZ, 0xc0, !PT ;  /* 0x0000ffff0a097812 */ /* 0x000fe400078ec0ff */
[----:B------:R-:W-:-:S02]  /*0790*/  IADD3 R27, PT, PT, R2, -0x1, RZ ;  /* 0xffffffff021b7810 */ /* 0x000fc40007ffe0ff */
[----:B------:R-:W-:Y:S02]  /*07a0*/  IADD3 R26, PT, PT, R0, -0x1, RZ ;  /* 0xffffffff001a7810 */ /* 0x000fe40007ffe0ff */
[----:B------:R-:W-:Y:S02]  /*07b0*/  IADD3 R25, PT, PT, R3, -0x1, RZ ;  /* 0xffffffff03197810 */ /* 0x000fe40007ffe0ff */
[----:B------:R-:W-:Y:S02]  /*07c0*/  IADD3 R24, PT, PT, R4, -0x1, RZ ;  /* 0xffffffff04187810 */ /* 0x000fe40007ffe0ff */
[----:B------:R-:W-:Y:S02]  /*07d0*/  IADD3 R23, PT, PT, R5, -0x1, RZ ;  /* 0xffffffff05177810 */ /* 0x000fe40007ffe0ff */
[----:B------:R-:W-:Y:S02]  /*07e0*/  IADD3 R22, PT, PT, R6, -0x1, RZ ;  /* 0xffffffff06167810 */ /* 0x000fe40007ffe0ff */
[----:B------:R-:W-:-:S02]  /*07f0*/  IADD3 R20, PT, PT, R7, -0x1, RZ ;  /* 0xffffffff07147810 */ /* 0x000fc40007ffe0ff */
[----:B------:R-:W-:Y:S01]  /*0800*/  IADD3 R34, PT, PT, R15, UR4, R12 ;  /* 0x000000040f227c10 */ /* 0x000fe2000fffe00c */
[----:B------:R-:W-:Y:S01]  /*0810*/  HFMA2 R15, -RZ, RZ, 0, 0 ;  /* 0x00000000ff0f7431 */ /* 0x000fe200000001ff */
[----:B------:R-:W-:Y:S02]  /*0820*/  IADD3 R40, PT, PT, R8, UR4, R13 ;  /* 0x0000000408287c10 */ /* 0x000fe4000fffe00d */
[----:B------:R-:W-:Y:S02]  /*0830*/  IADD3 R38, PT, PT, R38, UR4, R11 ;  /* 0x0000000426267c10 */ /* 0x000fe4000fffe00b */
[----:B------:R-:W-:Y:S02]  /*0840*/  IADD3 R36, PT, PT, R9, UR4, R36 ;  /* 0x0000000409247c10 */ /* 0x000fe4000fffe024 */
[----:B------:R-:W-:Y:S02]  /*0850*/  LOP3.LUT R27, R27, 0xffff, RZ, 0xc0, !PT ;  /* 0x0000ffff1b1b7812 */ /* 0x000fe400078ec0ff */
[----:B------:R-:W-:-:S02]  /*0860*/  LOP3.LUT R26, R26, 0xffff, RZ, 0xc0, !PT ;  /* 0x0000ffff1a1a7812 */ /* 0x000fc400078ec0ff */
[----:B------:R-:W-:Y:S02]  /*0870*/  LOP3.LUT R25, R25, 0xffff, RZ, 0xc0, !PT ;  /* 0x0000ffff19197812 */ /* 0x000fe400078ec0ff */
[----:B------:R-:W-:Y:S02]  /*0880*/  LOP3.LUT R24, R24, 0xffff, RZ, 0xc0, !PT ;  /* 0x0000ffff18187812 */ /* 0x000fe400078ec0ff */
[----:B------:R-:W-:Y:S02]  /*0890*/  LOP3.LUT R23, R23, 0xffff, RZ, 0xc0, !PT ;  /* 0x0000ffff17177812 */ /* 0x000fe400078ec0ff */
[----:B------:R-:W-:Y:S02]  /*08a0*/  LOP3.LUT R22, R22, 0xffff, RZ, 0xc0, !PT ;  /* 0x0000ffff16167812 */ /* 0x000fe400078ec0ff */
[----:B--2---:R-:W-:-:S07]  /*08b0*/  LOP3.LUT R20, R20, 0xffff, RZ, 0xc0, !PT ;  /* 0x0000ffff14147812 */ /* 0x004fce00078ec0ff */
.L_x_56:
[----:B------:R-:W0:Y:S01]  /*08c0*/  S2R R0, SR_TID.Y ;  /* 0x0000000000007919 */ /* 0x000e220000002200 */
[----:B------:R-:W-:Y:S01]  /*08d0*/  MOV R4, 0x400 ;  /* 0x0000040000047802 */ /* 0x000fe20000000f00 */
[C---:B------:R-:W-:Y:S01]  /*08e0*/  IMAD R11, R31.reuse, 0x930, R33 ;  /* 0x000009301f0b7824 */ /* 0x040fe200078e0221 */
[----:B------:R-:W-:Y:S01]  /*08f0*/  UMOV UR4, URZ ;  /* 0x000000ff00047c82 */ /* 0x000fe20008000000 */
[----:B------:R-:W1:Y:S01]  /*0900*/  S2R R13, SR_CgaCtaId ;  /* 0x00000000000d7919 */ /* 0x000e620000008800 */
[----:B------:R-:W-:Y:S01]  /*0910*/  IADD3 R5, PT, PT, R4, 0x6c0, RZ ;  /* 0x000006c004057810 */ /* 0x000fe20007ffe0ff */
[C---:B------:R-:W-:Y:S01]  /*0920*/  IMAD R10, R31.reuse, 0x930, R44 ;  /* 0x000009301f0a7824 */ /* 0x040fe200078e022c */
[----:B------:R-:W2:Y:S01]  /*0930*/  S2R R2, SR_TID.Z ;  /* 0x0000000000027919 */ /* 0x000ea20000002300 */
[C---:B------:R-:W-:Y:S02]  /*0940*/  IMAD R9, R31.reuse, 0x930, R42 ;  /* 0x000009301f097824 */ /* 0x040fe400078e022a */
[C---:B------:R-:W-:Y:S01]  /*0950*/  IMAD R6, R31.reuse, 0x930, R36 ;  /* 0x000009301f067824 */ /* 0x040fe200078e0224 */
[----:B------:R-:W3:Y:S01]  /*0960*/  S2R R3, SR_CTAID.X ;  /* 0x0000000000037919 */ /* 0x000ee20000002500 */
[----:B------:R-:W-:Y:S01]  /*0970*/  IMAD R8, R31, 0x930, R34 ;  /* 0x000009301f087824 */ /* 0x000fe200078e0222 */
[----:B0-----:R-:W-:-:S02]  /*0980*/  LEA R7, R0, -R0, 0x3 ;  /* 0x8000000000077211 */ /* 0x001fc400078e18ff */
[----:B-1----:R-:W-:Y:S01]  /*0990*/  LEA R30, R13, R4, 0x18 ;  /* 0x000000040d1e7211 */ /* 0x002fe200078ec0ff */
[----:B------:R-:W-:Y:S01]  /*09a0*/  IMAD R4, R31, 0x930, R40 ;  /* 0x000009301f047824 */ /* 0x000fe200078e0228 */
[----:B------:R-:W-:Y:S01]  /*09b0*/  LEA R13, R13, R5, 0x18 ;  /* 0x000000050d0d7211 */ /* 0x000fe200078ec0ff */
[----:B------:R-:W-:Y:S01]  /*09c0*/  IMAD R5, R31, 0x930, R38 ;  /* 0x000009301f057824 */ /* 0x000fe200078e0226 */
[----:B------:R-:W-:Y:S01]  /*09d0*/  LEA R29, R0, R30, 0x2 ;  /* 0x0000001e001d7211 */ /* 0x000fe200078e10ff */
[C---:B--2---:R-:W-:Y:S02]  /*09e0*/  IMAD R7, R2.reuse, 0x2c, R7 ;  /* 0x0000002c02077824 */ /* 0x044fe400078e0207 */
[----:B------:R-:W-:-:S03]  /*09f0*/  IMAD R28, R2, 0x240, R13 ;  /* 0x00000240021c7824 */ /* 0x000fc600078e020d */
[----:B---3--:R-:W-:-:S07]  /*0a00*/  LEA R30, R7, R30, 0x2 ;  /* 0x0000001e071e7211 */ /* 0x008fce00078e10ff */
.L_x_55:
[----:B------:R-:W-:Y:S01]  /*0a10*/  BAR.SYNC.DEFER_BLOCKING 0x0 ;  /* 0x0000000000007b1d */ /* 0x000fe20000010000 */
[----:B------:R-:W-:-:S05]  /*0a20*/  ISETP.GT.U32.AND P1, PT, R7, 0x1af, PT ;  /* 0x000001af0700780c */ /* 0x000fca0003f24070 */
[----:B------:R-:W-:Y:S08]  /*0a30*/  BSSY.RECONVERGENT B0, `(.L_x_27) ;  /* 0x000001b000007945 */ /* 0x000ff00003800200 */
[----:B------:R-:W-:Y:S05]  /*0a40*/  @P1 BRA `(.L_x_28) ;  /* 0x0000000000641947 */ /* 0x000fea0003800000 */
[C---:B------:R-:W-:Y:S01]  /*0a50*/  LOP3.LUT P1, RZ, R3.reuse, UR4, RZ, 0xfc, !PT ;  /* 0x0000000403ff7c12 */ /* 0x040fe2000f82fcff */
[----:B------:R-:W-:Y:S01]  /*0a60*/  BSSY.RECONVERGENT B1, `(.L_x_29) ;  /* 0x000000a000017945 */ /* 0x000fe20003800200 */
[----:B------:R-:W-:Y:S01]  /*0a70*/  IADD3 R12, PT, PT, R3, UR4, RZ ;  /* 0x00000004030c7c10 */ /* 0x000fe2000fffe0ff */
[----:B------:R-:W-:-:S03]  /*0a80*/  HFMA2 R13, -RZ, RZ, 0, 0 ;  /* 0x00000000ff0d7431 */ /* 0x000fc600000001ff */
[----:B------:R-:W-:-:S04]  /*0a90*/  ISETP.GT.U32.OR P1, PT, R12, 0x7, !P1 ;  /* 0x000000070c00780c */ /* 0x000fc80004f24470 */
[----:B------:R-:W-:-:S13]  /*0aa0*/  ISETP.GT.U32.OR P2, PT, R27, 0x6, P1 ;  /* 0x000000061b00780c */ /* 0x000fda0000f44470 */
[----:B------:R-:W-:Y:S05]  /*0ab0*/  @P2 BRA `(.L_x_30) ;  /* 0x0000000000102947 */ /* 0x000fea0003800000 */
[----:B------:R-:W0:Y:S01]  /*0ac0*/  LDC.64 R12, c[0x0][0x380] ;  /* 0x0000e000ff0c7b82 */ /* 0x000e220000000a00 */
[----:B------:R-:W-:-:S05]  /*0ad0*/  IADD3 R17, PT, PT, R11, UR4, RZ ;  /* 0x000000040b117c10 */ /* 0x000fca000fffe0ff */
[----:B0-----:R-:W-:-:S06]  /*0ae0*/  IMAD.WIDE R12, R17, 0x4, R12 ;  /* 0x00000004110c7825 */ /* 0x001fcc00078e020c */
[----:B------:R0:W5:Y:S02]  /*0af0*/  LDG.E.CONSTANT R13, desc[UR8][R12.64] ;  /* 0x000000080c0d7981 */ /* 0x000164000c1e9900 */
.L_x_30:
[----:B------:R-:W-:Y:S05]  /*0b00*/  BSYNC.RECONVERGENT B1 ;  /* 0x0000000000017941 */ /* 0x000fea0003800200 */
.L_x_29:
[----:B-----5:R1:W-:Y:S01]  /*0b10*/  STS [R30], R13 ;  /* 0x0000000d1e007388 */ /* 0x0203e20000000800 */
[----:B------:R-:W-:-:S13]  /*0b20*/  ISETP.NE.AND P2, PT, R7, 0x1af, PT ;  /* 0x000001af0700780c */ /* 0x000fda0003f45270 */
[----:B-1----:R-:W-:Y:S05]  /*0b30*/  @!P2 BRA `(.L_x_28) ;  /* 0x000000000028a947 */ /* 0x002fea0003800000 */
[----:B------:R-:W-:Y:S01]  /*0b40*/  ISETP.GT.U32.OR P1, PT, R26, 0x6, P1 ;  /* 0x000000061a00780c */ /* 0x000fe20000f24470 */
[----:B------:R-:W-:Y:S01]  /*0b50*/  BSSY.RECONVERGENT B1, `(.L_x_31) ;  /* 0x0000007000017945 */ /* 0x000fe20003800200 */
[----:B------:R-:W-:-:S11]  /*0b60*/  MOV R13, RZ ;  /* 0x000000ff000d7202 */ /* 0x000fd60000000f00 */
[----:B------:R-:W-:Y:S05]  /*0b70*/  @P1 BRA `(.L_x_32) ;  /* 0x0000000000101947 */ /* 0x000fea0003800000 */
[----:B0-----:R-:W0:Y:S01]  /*0b80*/  LDC.64 R12, c[0x0][0x380] ;  /* 0x0000e000ff0c7b82 */ /* 0x001e220000000a00 */
[----:B------:R-:W-:-:S05]  /*0b90*/  IADD3 R17, PT, PT, R10, UR4, RZ ;  /* 0x000000040a117c10 */ /* 0x000fca000fffe0ff */
[----:B0-----:R-:W-:-:S06]  /*0ba0*/  IMAD.WIDE R12, R17, 0x4, R12 ;  /* 0x00000004110c7825 */ /* 0x001fcc00078e020c */
[----:B------:R1:W5:Y:S02]  /*0bb0*/  LDG.E.CONSTANT R13, desc[UR8][R12.64] ;  /* 0x000000080c0d7981 */ /* 0x000364000c1e9900 */
.L_x_32:
[----:B------:R-:W-:Y:S05]  /*0bc0*/  BSYNC.RECONVERGENT B1 ;  /* 0x0000000000017941 */ /* 0x000fea0003800200 */
.L_x_31:
[----:B-----5:R2:W-:Y:S02]  /*0bd0*/  STS [R30+0x4], R13 ;  /* 0x0000040d1e007388 */ /* 0x0205e40000000800 */
.L_x_28:
[----:B------:R-:W-:Y:S05]  /*0be0*/  BSYNC.RECONVERGENT B0 ;  /* 0x0000000000007941 */ /* 0x000fea0003800200 */
.L_x_27:
[----:B------:R-:W-:Y:S01]  /*0bf0*/  ISETP.GT.U32.AND P1, PT, R7, 0x1ad, PT ;  /* 0x000001ad0700780c */ /* 0x000fe20003f24070 */
[----:B------:R-:W-:Y:S03]  /*0c00*/  BSSY.RECONVERGENT B0, `(.L_x_33) ;  /* 0x0000010000007945 */ /* 0x000fe60003800200 */
[----:B------:R-:W-:-:S13]  /*0c10*/  ISETP.GT.U32.OR P1, PT, R0, 0x5, P1 ;  /* 0x000000050000780c */ /* 0x000fda0000f24470 */
[----:B------:R-:W-:Y:S05]  /*0c20*/  @P1 BRA `(.L_x_34) ;  /* 0x0000000000341947 */ /* 0x000fea0003800000 */
[C---:B------:R-:W-:Y:S01]  /*0c30*/  LOP3.LUT P1, RZ, R3.reuse, UR4, RZ, 0xfc, !PT ;  /* 0x0000000403ff7c12 */ /* 0x040fe2000f82fcff */
[----:B------:R-:W-:Y:S01]  /*0c40*/  BSSY.RECONVERGENT B1, `(.L_x_35) ;  /* 0x000000a000017945 */ /* 0x000fe20003800200 */
[----:B01----:R-:W-:Y:S01]  /*0c50*/  IADD3 R12, PT, PT, R3, UR4, RZ ;  /* 0x00000004030c7c10 */ /* 0x003fe2000fffe0ff */
[----:B--2---:R-:W-:-:S03]  /*0c60*/  HFMA2 R13, -RZ, RZ, 0, 0 ;  /* 0x00000000ff0d7431 */ /* 0x004fc600000001ff */
[----:B------:R-:W-:-:S04]  /*0c70*/  ISETP.GT.U32.OR P1, PT, R12, 0x7, !P1 ;  /* 0x000000070c00780c */ /* 0x000fc80004f24470 */
[----:B------:R-:W-:-:S13]  /*0c80*/  ISETP.GT.U32.OR P1, PT, R25, 0x6, P1 ;  /* 0x000000061900780c */ /* 0x000fda0000f24470 */
[----:B------:R-:W-:Y:S05]  /*0c90*/  @P1 BRA `(.L_x_36) ;  /* 0x0000000000101947 */ /* 0x000fea0003800000 */
[----:B------:R-:W0:Y:S01]  /*0ca0*/  LDC.64 R12, c[0x0][0x380] ;  /* 0x0000e000ff0c7b82 */ /* 0x000e220000000a00 */
[----:B------:R-:W-:-:S05]  /*0cb0*/  IADD3 R17, PT, PT, R9, UR4, RZ ;  /* 0x0000000409117c10 */ /* 0x000fca000fffe0ff */
[----:B0-----:R-:W-:-:S06]  /*0cc0*/  IMAD.WIDE R12, R17, 0x4, R12 ;  /* 0x00000004110c7825 */ /* 0x001fcc00078e020c */
[----:B------:R0:W5:Y:S02]  /*0cd0*/  LDG.E.CONSTANT R13, desc[UR8][R12.64] ;  /* 0x000000080c0d7981 */ /* 0x000164000c1e9900 */
.L_x_36:
[----:B------:R-:W-:Y:S05]  /*0ce0*/  BSYNC.RECONVERGENT B1 ;  /* 0x0000000000017941 */ /* 0x000fea0003800200 */
.L_x_35:
[----:B-----5:R3:W-:Y:S02]  /*0cf0*/  STS [R30+0x8], R13 ;  /* 0x0000080d1e007388 */ /* 0x0207e40000000800 */
.L_x_34:
[----:B------:R-:W-:Y:S05]  /*0d00*/  BSYNC.RECONVERGENT B0 ;  /* 0x0000000000007941 */ /* 0x000fea0003800200 */
.L_x_33:
[----:B------:R-:W-:Y:S04]  /*0d10*/  BSSY.RECONVERGENT B0, `(.L_x_37) ;  /* 0x000000f000007945 */ /* 0x000fe80003800200 */
[----:B------:R-:W-:Y:S05]  /*0d20*/  @!P4 BRA `(.L_x_38) ;  /* 0x000000000034c947 */ /* 0x000fea0003800000 */
[C---:B------:R-:W-:Y:S01]  /*0d30*/  LOP3.LUT P1, RZ, R3.reuse, UR4, RZ, 0xfc, !PT ;  /* 0x0000000403ff7c12 */ /* 0x040fe2000f82fcff */
[----:B------:R-:W-:Y:S01]  /*0d40*/  BSSY.RECONVERGENT B1, `(.L_x_39) ;  /* 0x000000a000017945 */ /* 0x000fe20003800200 */
[----:B01----:R-:W-:Y:S02]  /*0d50*/  IADD3 R12, PT, PT, R3, UR4, RZ ;  /* 0x00000004030c7c10 */ /* 0x003fe4000fffe0ff */
[----:B--23--:R-:W-:Y:S02]  /*0d60*/  MOV R13, RZ ;  /* 0x000000ff000d7202 */ /* 0x00cfe40000000f00 */
[----:B------:R-:W-:-:S04]  /*0d70*/  ISETP.GT.U32.OR P1, PT, R12, 0x7, !P1 ;  /* 0x000000070c00780c */ /* 0x000fc80004f24470 */
[----:B------:R-:W-:-:S13]  /*0d80*/  ISETP.GT.U32.OR P1, PT, R24, 0x6, P1 ;  /* 0x000000061800780c */ /* 0x000fda0000f24470 */
[----:B------:R-:W-:Y:S05]  /*0d90*/  @P1 BRA `(.L_x_40) ;  /* 0x0000000000101947 */ /* 0x000fea0003800000 */
[----:B------:R-:W0:Y:S01]  /*0da0*/  LDC.64 R12, c[0x0][0x380] ;  /* 0x0000e000ff0c7b82 */ /* 0x000e220000000a00 */
[----:B------:R-:W-:-:S05]  /*0db0*/  IADD3 R17, PT, PT, R4, UR4, RZ ;  /* 0x0000000404117c10 */ /* 0x000fca000fffe0ff */
[----:B0-----:R-:W-:-:S06]  /*0dc0*/  IMAD.WIDE R12, R17, 0x4, R12 ;  /* 0x00000004110c7825 */ /* 0x001fcc00078e020c */
[----:B------:R0:W5:Y:S02]  /*0dd0*/  LDG.E.CONSTANT R13, desc[UR8][R12.64] ;  /* 0x000000080c0d7981 */ /* 0x000164000c1e9900 */
.L_x_40:
[----:B------:R-:W-:Y:S05]  /*0de0*/  BSYNC.RECONVERGENT B1 ;  /* 0x0000000000017941 */ /* 0x000fea0003800200 */
.L_x_39:
[----:B-----5:R4:W-:Y:S02]  /*0df0*/  STS [R30+0xc], R13 ;  /* 0x00000c0d1e007388 */ /* 0x0209e40000000800 */
.L_x_38:
[----:B------:R-:W-:Y:S05]  /*0e00*/  BSYNC.RECONVERGENT B0 ;  /* 0x0000000000007941 */ /* 0x000fea0003800200 */
.L_x_37:
[----:B------:R-:W-:Y:S01]  /*0e10*/  ISETP.GT.U32.AND P1, PT, R7, 0x1ab, PT ;  /* 0x000001ab0700780c */ /* 0x000fe20003f24070 */
[----:B------:R-:W-:Y:S03]  /*0e20*/  BSSY.RECONVERGENT B0, `(.L_x_41) ;  /* 0x0000010000007945 */ /* 0x000fe60003800200 */
[----:B------:R-:W-:-:S13]  /*0e30*/  ISETP.GT.U32.OR P1, PT, R0, 0x5, P1 ;  /* 0x000000050000780c */ /* 0x000fda0000f24470 */
[----:B------:R-:W-:Y:S05]  /*0e40*/  @P1 BRA `(.L_x_42) ;  /* 0x0000000000341947 */ /* 0x000fea0003800000 */
[C---:B------:R-:W-:Y:S01]  /*0e50*/  LOP3.LUT P1, RZ, R3.reuse, UR4, RZ, 0xfc, !PT ;  /* 0x0000000403ff7c12 */ /* 0x040fe2000f82fcff */
[----:B------:R-:W-:Y:S01]  /*0e60*/  BSSY.RECONVERGENT B1, `(.L_x_43) ;  /* 0x000000a000017945 */ /* 0x000fe20003800200 */
[----:B01----:R-:W-:Y:S01]  /*0e70*/  IADD3 R12, PT, PT, R3, UR4, RZ ;  /* 0x00000004030c7c10 */ /* 0x003fe2000fffe0ff */
[----:B--234-:R-:W-:-:S03]  /*0e80*/  HFMA2 R13, -RZ, RZ, 0, 0 ;  /* 0x00000000ff0d7431 */ /* 0x01cfc600000001ff */
[----:B------:R-:W-:-:S04]  /*0e90*/  ISETP.GT.U32.OR P1, PT, R12, 0x7, !P1 ;  /* 0x000000070c00780c */ /* 0x000fc80004f24470 */
[----:B------:R-:W-:-:S13]  /*0ea0*/  ISETP.GT.U32.OR P1, PT, R23, 0x6, P1 ;  /* 0x000000061700780c */ /* 0x000fda0000f24470 */
[----:B------:R-:W-:Y:S05]  /*0eb0*/  @P1 BRA `(.L_x_44) ;  /* 0x0000000000101947 */ /* 0x000fea0003800000 */
[----:B------:R-:W0:Y:S01]  /*0ec0*/  LDC.64 R12, c[0x0][0x380] ;  /* 0x0000e000ff0c7b82 */ /* 0x000e220000000a00 */
[----:B------:R-:W-:-:S05]  /*0ed0*/  IADD3 R17, PT, PT, R5, UR4, RZ ;  /* 0x0000000405117c10 */ /* 0x000fca000fffe0ff */
[----:B0-----:R-:W-:-:S06]  /*0ee0*/  IMAD.WIDE R12, R17, 0x4, R12 ;  /* 0x00000004110c7825 */ /* 0x001fcc00078e020c */
[----:B------:R0:W5:Y:S02]  /*0ef0*/  LDG.E.CONSTANT R13, desc[UR8][R12.64] ;  /* 0x000000080c0d7981 */ /* 0x000164000c1e9900 */
.L_x_44:
[----:B------:R-:W-:Y:S05]  /*0f00*/  BSYNC.RECONVERGENT B1 ;  /* 0x0000000000017941 */ /* 0x000fea0003800200 */
.L_x_43:
[----:B-----5:R1:W-:Y:S02]  /*0f10*/  STS [R30+0x10], R13 ;  /* 0x0000100d1e007388 */ /* 0x0203e40000000800 */
.L_x_42:
[----:B------:R-:W-:Y:S05]  /*0f20*/  BSYNC.RECONVERGENT B0 ;  /* 0x0000000000007941 */ /* 0x000fea0003800200 */
.L_x_41:
[----:B------:R-:W-:Y:S04]  /*0f30*/  BSSY.RECONVERGENT B0, `(.L_x_45) ;  /* 0x000000f000007945 */ /* 0x000fe80003800200 */
[----:B------:R-:W-:Y:S05]  /*0f40*/  @!P5 BRA `(.L_x_46) ;  /* 0x000000000034d947 */ /* 0x000fea0003800000 */
[C---:B------:R-:W-:Y:S01]  /*0f50*/  LOP3.LUT P1, RZ, R3.reuse, UR4, RZ, 0xfc, !PT ;  /* 0x0000000403ff7c12 */ /* 0x040fe2000f82fcff */
[----:B------:R-:W-:Y:S01]  /*0f60*/  BSSY.RECONVERGENT B1, `(.L_x_47) ;  /* 0x000000a000017945 */ /* 0x000fe20003800200 */
[----:B01----:R-:W-:Y:S02]  /*0f70*/  IADD3 R12, PT, PT, R3, UR4, RZ ;  /* 0x00000004030c7c10 */ /* 0x003fe4000fffe0ff */
[----:B--234-:R-:W-:Y:S02]  /*0f80*/  MOV R13, RZ ;  /* 0x000000ff000d7202 */ /* 0x01cfe40000000f00 */
[----:B------:R-:W-:-:S04]  /*0f90*/  ISETP.GT.U32.OR P1, PT, R12, 0x7, !P1 ;  /* 0x000000070c00780c */ /* 0x000fc80004f24470 */
[----:B------:R-:W-:-:S13]  /*0fa0*/  ISETP.GT.U32.OR P1, PT, R22, 0x6, P1 ;  /* 0x000000061600780c */ /* 0x000fda0000f24470 */
[----:B------:R-:W-:Y:S05]  /*0fb0*/  @P1 BRA `(.L_x_48) ;  /* 0x0000000000101947 */ /* 0x000fea0003800000 */
[----:B------:R-:W0:Y:S01]  /*0fc0*/  LDC.64 R12, c[0x0][0x380] ;  /* 0x0000e000ff0c7b82 */ /* 0x000e220000000a00 */
[----:B------:R-:W-:-:S05]  /*0fd0*/  IADD3 R17, PT, PT, R6, UR4, RZ ;  /* 0x0000000406117c10 */ /* 0x000fca000fffe0ff */
[----:B0-----:R-:W-:-:S06]  /*0fe0*/  IMAD.WIDE R12, R17, 0x4, R12 ;  /* 0x00000004110c7825 */ /* 0x001fcc00078e020c */
[----:B------:R0:W5:Y:S02]  /*0ff0*/  LDG.E.CONSTANT R13, desc[UR8][R12.64] ;  /* 0x000000080c0d7981 */ /* 0x000164000c1e9900 */
.L_x_48:
[----:B------:R-:W-:Y:S05]  /*1000*/  BSYNC.RECONVERGENT B1 ;  /* 0x0000000000017941 */ /* 0x000fea0003800200 */
.L_x_47:
[----:B-----5:R1:W-:Y:S02]  /*1010*/  STS [R30+0x14], R13 ;  /* 0x0000140d1e007388 */ /* 0x0203e40000000800 */
.L_x_46:
[----:B------:R-:W-:Y:S05]  /*1020*/  BSYNC.RECONVERGENT B0 ;  /* 0x0000000000007941 */ /* 0x000fea0003800200 */
.L_x_45:
[----:B------:R-:W-:Y:S04]  /*1030*/  BSSY.RECONVERGENT B0, `(.L_x_49) ;  /* 0x000000f000007945 */ /* 0x000fe80003800200 */
[----:B------:R-:W-:Y:S05]  /*1040*/  @!P0 BRA `(.L_x_50) ;  /* 0x0000000000348947 */ /* 0x000fea0003800000 */
        /* <DEDUP_REMOVED lines=11> */
.L_x_52:
[----:B------:R-:W-:Y:S05]  /*1100*/  BSYNC.RECONVERGENT B1 ;  /* 0x0000000000017941 */ /* 0x000fea0003800200 */
.L_x_51:
[----:B-----5:R1:W-:Y:S02]  /*1110*/  STS [R30+0x18], R13 ;  /* 0x0000180d1e007388 */ /* 0x0203e40000000800 */
.L_x_50:
[----:B------:R-:W-:Y:S05]  /*1120*/  BSYNC.RECONVERGENT B0 ;  /* 0x0000000000007941 */ /* 0x000fea0003800200 */
.L_x_49:
[----:B------:R-:W5:Y:S01]  /*1130*/  S2R R21, SR_CTAID.Z ;  /* 0x0000000000157919 */ /* 0x000f620000002700 */
[----:B01234-:R-:W0:Y:S01]  /*1140*/  LDC.64 R12, c[0x0][0x388] ;  /* 0x0000e200ff0c7b82 */ /* 0x01fe220000000a00 */
[----:B-----5:R-:W-:-:S04]  /*1150*/  IMAD R17, R21, 0xa, R2 ;  /* 0x0000000a15117824 */ /* 0x020fc800078e0202 */
[----:B------:R-:W-:-:S04]  /*1160*/  IMAD R17, R17, 0x6c0, RZ ;  /* 0x000006c011117824 */ /* 0x000fc800078e02ff */
[----:B------:R-:W-:-:S04]  /*1170*/  IMAD R14, R0, 0x3f, R17 ;  /* 0x0000003f000e7824 */ /* 0x000fc800078e0211 */
[----:B------:R-:W-:-:S05]  /*1180*/  IMAD R14, R31, 0x1b0, R14 ;  /* 0x000001b01f0e7824 */ /* 0x000fca00078e020e */
[----:B------:R-:W-:-:S05]  /*1190*/  IADD3 R17, PT, PT, R14, UR4, RZ ;  /* 0x000000040e117c10 */ /* 0x000fca000fffe0ff */
[----:B0-----:R-:W-:-:S05]  /*11a0*/  IMAD.WIDE.U32 R12, R17, 0x4, R12 ;  /* 0x00000004110c7825 */ /* 0x001fca00078e000c */
[----:B------:R-:W2:Y:S04]  /*11b0*/  LDG.E.CONSTANT R17, desc[UR8][R12.64] ;  /* 0x000000080c117981 */ /* 0x000ea8000c1e9900 */
[----:B------:R-:W3:Y:S01]  /*11c0*/  LDG.E.CONSTANT R35, desc[UR8][R12.64+0xc] ;  /* 0x00000c080c237981 */ /* 0x000ee2000c1e9900 */
[----:B------:R-:W0:Y:S01]  /*11d0*/  S2UR UR6, SR_CgaCtaId ;  /* 0x00000000000679c3 */ /* 0x000e220000008800 */
[----:B------:R-:W-:Y:S01]  /*11e0*/  UMOV UR5, 0x400 ;  /* 0x0000040000057882 */ /* 0x000fe20000000000 */
[----:B------:R-:W-:Y:S01]  /*11f0*/  IMAD R19, R0, 0x15, RZ ;  /* 0x0000001500137824 */ /* 0x000fe200078e02ff */
[----:B------:R-:W-:Y:S01]  /*1200*/  UIADD3 UR5, UPT, UPT, UR5, 0x6c0, URZ ;  /* 0x000006c005057890 */ /* 0x000fe2000fffe0ff */
[----:B------:R-:W4:Y:S02]  /*1210*/  LDG.E.CONSTANT R37, desc[UR8][R12.64+0x18] ;  /* 0x000018080c257981 */ /* 0x000f24000c1e9900 */
[----:B------:R-:W-:-:S02]  /*1220*/  IMAD R14, R2, 0x90, R19 ;  /* 0x00000090020e7824 */ /* 0x000fc400078e0213 */
[----:B------:R-:W5:Y:S04]  /*1230*/  LDG.E.CONSTANT R39, desc[UR8][R12.64+0x24] ;  /* 0x000024080c277981 */ /* 0x000f68000c1e9900 */
[----:B------:R-:W5:Y:S04]  /*1240*/  LDG.E.CONSTANT R41, desc[UR8][R12.64+0x30] ;  /* 0x000030080c297981 */ /* 0x000f68000c1e9900 */
[----:B------:R-:W5:Y:S04]  /*1250*/  LDG.E.CONSTANT R43, desc[UR8][R12.64+0x3c] ;  /* 0x00003c080c2b7981 */ /* 0x000f68000c1e9900 */
[----:B------:R-:W5:Y:S01]  /*1260*/  LDG.E.CONSTANT R19, desc[UR8][R12.64+0x48] ;  /* 0x000048080c137981 */ /* 0x000f62000c1e9900 */
[----:B0-----:R-:W-:-:S03]  /*1270*/  ULEA UR5, UR6, UR5, 0x18 ;  /* 0x0000000506057291 */ /* 0x001fc6000f8ec0ff */
[----:B------:R-:W5:Y:S04]  /*1280*/  LDG.E.CONSTANT R45, desc[UR8][R12.64+0x54] ;  /* 0x000054080c2d7981 */ /* 0x000f68000c1e9900 */
[----:B------:R-:W5:Y:S01]  /*1290*/  LDG.E.CONSTANT R18, desc[UR8][R12.64+0x60] ;  /* 0x000060080c127981 */ /* 0x000f62000c1e9900 */
[----:B------:R-:W-:-:S05]  /*12a0*/  LEA R16, R14, UR5, 0x2 ;  /* 0x000000050e107c11 */ /* 0x000fca000f8e10ff */
[----:B--2---:R0:W-:Y:S04]  /*12b0*/  STS [R16], R17 ;  /* 0x0000001110007388 */ /* 0x0041e80000000800 */
[----:B---3--:R1:W-:Y:S04]  /*12c0*/  STS [R16+0x4], R35 ;  /* 0x0000042310007388 */ /* 0x0083e80000000800 */
[----:B----4-:R2:W-:Y:S04]  /*12d0*/  STS [R16+0x8], R37 ;  /* 0x0000082510007388 */ /* 0x0105e80000000800 */
[----:B0-----:R-:W3:Y:S04]  /*12e0*/  LDG.E.CONSTANT R17, desc[UR8][R12.64+0x6c] ;  /* 0x00006c080c117981 */ /* 0x001ee8000c1e9900 */
[----:B-1----:R-:W4:Y:S04]  /*12f0*/  LDG.E.CONSTANT R35, desc[UR8][R12.64+0x78] ;  /* 0x000078080c237981 */ /* 0x002f28000c1e9900 */
[----:B-----5:R0:W-:Y:S04]  /*1300*/  STS [R16+0xc], R39 ;  /* 0x00000c2710007388 */ /* 0x0201e80000000800 */
[----:B------:R1:W-:Y:S04]  /*1310*/  STS [R16+0x10], R41 ;  /* 0x0000102910007388 */ /* 0x0003e80000000800 */
[----:B------:R5:W-:Y:S04]  /*1320*/  STS [R16+0x14], R43 ;  /* 0x0000142b10007388 */ /* 0x000be80000000800 */
[----:B------:R5:W-:Y:S04]  /*1330*/  STS [R16+0x18], R19 ;  /* 0x0000181310007388 */ /* 0x000be80000000800 */
[----:B--2---:R-:W2:Y:S04]  /*1340*/  LDG.E.CONSTANT R37, desc[UR8][R12.64+0x84] ;  /* 0x000084080c257981 */ /* 0x004ea8000c1e9900 */
[----:B0-----:R-:W2:Y:S04]  /*1350*/  LDG.E.CONSTANT R39, desc[UR8][R12.64+0x90] ;  /* 0x000090080c277981 */ /* 0x001ea8000c1e9900 */
[----:B-1----:R-:W2:Y:S04]  /*1360*/  LDG.E.CONSTANT R41, desc[UR8][R12.64+0x9c] ;  /* 0x00009c080c297981 */ /* 0x002ea8000c1e9900 */
[----:B-----5:R-:W5:Y:S04]  /*1370*/  LDG.E.CONSTANT R43, desc[UR8][R12.64+0xa8] ;  /* 0x0000a8080c2b7981 */ /* 0x020f68000c1e9900 */
[----:B------:R-:W5:Y:S04]  /*1380*/  LDG.E.CONSTANT R19, desc[UR8][R12.64+0xc0] ;  /* 0x0000c0080c137981 */ /* 0x000f68000c1e9900 */
[----:B---3--:R0:W-:Y:S04]  /*1390*/  STS [R16+0x24], R17 ;  /* 0x0000241110007388 */ /* 0x0081e80000000800 */
[----:B----4-:R1:W-:Y:S04]  /*13a0*/  STS [R16+0x28], R35 ;  /* 0x0000282310007388 */ /* 0x0103e80000000800 */
[----:B0-----:R-:W3:Y:S04]  /*13b0*/  LDG.E.CONSTANT R17, desc[UR8][R12.64+0xb4] ;  /* 0x0000b4080c117981 */ /* 0x001ee8000c1e9900 */
[----:B-1----:R-:W4:Y:S04]  /*13c0*/  LDG.E.CONSTANT R35, desc[UR8][R12.64+0xcc] ;  /* 0x0000cc080c237981 */ /* 0x002f28000c1e9900 */
[----:B------:R0:W-:Y:S04]  /*13d0*/  STS [R16+0x1c], R45 ;  /* 0x00001c2d10007388 */ /* 0x0001e80000000800 */
[----:B------:R0:W-:Y:S04]  /*13e0*/  STS [R16+0x20], R18 ;  /* 0x0000201210007388 */ /* 0x0001e80000000800 */
[----:B--2---:R0:W-:Y:S04]  /*13f0*/  STS [R16+0x2c], R37 ;  /* 0x00002c2510007388 */ /* 0x0041e80000000800 */
[----:B------:R0:W-:Y:S04]  /*1400*/  STS [R16+0x30], R39 ;  /* 0x0000302710007388 */ /* 0x0001e80000000800 */
[----:B------:R0:W-:Y:S04]  /*1410*/  STS [R16+0x34], R41 ;  /* 0x0000342910007388 */ /* 0x0001e80000000800 */
[----:B-----5:R0:W-:Y:S04]  /*1420*/  STS [R16+0x38], R43 ;  /* 0x0000382b10007388 */ /* 0x0201e80000000800 */
[----:B------:R0:W-:Y:S01]  /*1430*/  STS [R16+0x40], R19 ;  /* 0x0000401310007388 */ /* 0x0001e20000000800 */
[----:B------:R-:W-:Y:S01]  /*1440*/  ISETP.GT.U32.AND P1, PT, R32, 0x9, PT ;  /* 0x000000092000780c */ /* 0x000fe20003f24070 */
[----:B------:R-:W-:Y:S02]  /*1450*/  BSSY.RECONVERGENT B0, `(.L_x_53) ;  /* 0x0000014000007945 */ /* 0x000fe40003800200 */
[----:B---3--:R0:W-:Y:S04]  /*1460*/  STS [R16+0x3c], R17 ;  /* 0x00003c1110007388 */ /* 0x0081e80000000800 */
[----:B----4-:R0:W-:Y:S06]  /*1470*/  STS [R16+0x44], R35 ;  /* 0x0000442310007388 */ /* 0x0101ec0000000800 */
[----:B------:R-:W-:Y:S05]  /*1480*/  @P1 BRA `(.L_x_54) ;  /* 0x0000000000401947 */ /* 0x000fea0003800000 */
[C---:B------:R-:W-:Y:S02]  /*1490*/  ISETP.GE.U32.AND P3, PT, R14.reuse, 0x58e, PT ;  /* 0x0000058e0e00780c */ /* 0x040fe40003f66070 */
[C---:B------:R-:W-:Y:S02]  /*14a0*/  ISETP.GE.U32.AND P2, PT, R14.reuse, 0x58d, PT ;  /* 0x0000058d0e00780c */ /* 0x040fe40003f46070 */
[----:B------:R-:W-:Y:S02]  /*14b0*/  ISETP.GE.U32.AND P1, PT, R14, 0x58c, PT ;  /* 0x0000058c0e00780c */ /* 0x000fe40003f26070 */
[----:B------:R-:W-:Y:S02]  /*14c0*/  LEA R14, R2, R7, 0x2 ;  /* 0x00000007020e7211 */ /* 0x000fe400078e10ff */
[C---:B------:R-:W-:Y:S02]  /*14d0*/  ISETP.LT.U32.AND P3, PT, R0.reuse, 0x6, !P3 ;  /* 0x000000060000780c */ /* 0x040fe40005f61070 */
[----:B------:R-:W-:-:S02]  /*14e0*/  ISETP.LT.U32.AND P2, PT, R0, 0x6, !P2 ;  /* 0x000000060000780c */ /* 0x000fc40005741070 */
[----:B------:R-:W-:Y:S02]  /*14f0*/  ISETP.LT.U32.AND P1, PT, R0, 0x6, !P1 ;  /* 0x000000060000780c */ /* 0x000fe40004f21070 */
[C---:B------:R-:W-:Y:S02]  /*1500*/  ISETP.GT.U32.OR P3, PT, R14.reuse, 0x1d9, !P3 ;  /* 0x000001d90e00780c */ /* 0x040fe40005f64470 */
[C---:B------:R-:W-:Y:S02]  /*1510*/  ISETP.GT.U32.OR P2, PT, R14.reuse, 0x1d9, !P2 ;  /* 0x000001d90e00780c */ /* 0x040fe40005744470 */
[----:B------:R-:W-:-:S09]  /*1520*/  ISETP.GT.U32.OR P1, PT, R14, 0x1d9, !P1 ;  /* 0x000001d90e00780c */ /* 0x000fd20004f24470 */
[----:B0-----:R-:W2:Y:S04]  /*1530*/  @!P3 LDG.E.CONSTANT R17, desc[UR8][R12.64+0xd8] ;  /* 0x0000d8080c11b981 */ /* 0x001ea8000c1e9900 */
[----:B------:R-:W3:Y:S04]  /*1540*/  @!P2 LDG.E.CONSTANT R19, desc[UR8][R12.64+0xe4] ;  /* 0x0000e4080c13a981 */ /* 0x000ee8000c1e9900 */
[----:B------:R-:W4:Y:S04]  /*1550*/  @!P1 LDG.E.CONSTANT R35, desc[UR8][R12.64+0xf0] ;  /* 0x0000f0080c239981 */ /* 0x000f28000c1e9900 */
[----:B--2---:R1:W-:Y:S04]  /*1560*/  @!P3 STS [R16+0x48], R17 ;  /* 0x000048111000b388 */ /* 0x0043e80000000800 */
[----:B---3--:R1:W-:Y:S04]  /*1570*/  @!P2 STS [R16+0x4c], R19 ;  /* 0x00004c131000a388 */ /* 0x0083e80000000800 */
[----:B----4-:R1:W-:Y:S02]  /*1580*/  @!P1 STS [R16+0x50], R35 ;  /* 0x0000502310009388 */ /* 0x0103e40000000800 */
.L_x_54:
[----:B------:R-:W-:Y:S05]  /*1590*/  BSYNC.RECONVERGENT B0 ;  /* 0x0000000000007941 */ /* 0x000fea0003800200 */
.L_x_53:
[----:B------:R-:W-:Y:S01]  /*15a0*/  BAR.SYNC.DEFER_BLOCKING 0x0 ;  /* 0x0000000000007b1d */ /* 0x000fe20000010000 */
[----:B------:R-:W-:-:S04]  /*15b0*/  UIADD3 UR4, UPT, UPT, UR4, 0x1, URZ ;  /* 0x0000000104047890 */ /* 0x000fc8000fffe0ff */
[----:B------:R-:W-:Y:S01]  /*15c0*/  UISETP.NE.AND UP0, UPT, UR4, 0x3, UPT ;  /* 0x000000030400788c */ /* 0x000fe2000bf05270 */
[----:B------:R-:W-:Y:S04]  /*15d0*/  LDS R12, [R29] ;  /* 0x000000001d0c7984 */ /* 0x000fe80000000800 */
[----:B01----:R-:W0:Y:S04]  /*15e0*/  LDS.128 R16, [R28] ;  /* 0x000000001c107984 */ /* 0x003e280000000c00 */
[----:B------:R-:W1:Y:S04]  /*15f0*/  LDS R14, [R29+0x4] ;  /* 0x000004001d0e7984 */ /* 0x000e680000000800 */
[----:B------:R-:W2:Y:S04]  /*1600*/  LDS R13, [R29+0x8] ;  /* 0x000008001d0d7984 */ /* 0x000ea80000000800 */
[----:B------:R-:W-:Y:S01]  /*1610*/  LDS R35, [R29+0x28] ;  /* 0x000028001d237984 */ /* 0x000fe20000000800 */
[----:B0-----:R-:W-:-:S03]  /*1620*/  FFMA R15, R12, R16, R15 ;  /* 0x000000100c0f7223 */ /* 0x001fc6000000000f */
[----:B------:R-:W0:Y:S01]  /*1630*/  LDS R16, [R29+0x24] ;  /* 0x000024001d107984 */ /* 0x000e220000000800 */
[----:B-1----:R-:W-:-:S03]  /*1640*/  FFMA R14, R14, R17, R15 ;  /* 0x000000110e0e7223 */ /* 0x002fc6000000000f */
[----:B------:R-:W-:Y:S01]  /*1650*/  LDS R17, [R29+0x48] ;  /* 0x000048001d117984 */ /* 0x000fe20000000800 */
[----:B--2---:R-:W-:-:S03]  /*1660*/  FFMA R37, R13, R18, R14 ;  /* 0x000000120d257223 */ /* 0x004fc6000000000e */
[----:B------:R-:W1:Y:S04]  /*1670*/  LDS.128 R12, [R28+0x10] ;  /* 0x000010001c0c7984 */ /* 0x000e680000000c00 */
[----:B------:R-:W2:Y:S01]  /*1680*/  LDS R18, [R29+0x2c] ;  /* 0x00002c001d127984 */ /* 0x000ea20000000800 */
[----:B0-----:R-:W-:-:S04]  /*1690*/  FFMA R16, R16, R19, R37 ;  /* 0x0000001310107223 */ /* 0x001fc80000000025 */
[----:B-1----:R-:W-:Y:S02]  /*16a0*/  FFMA R35, R35, R12, R16 ;  /* 0x0000000c23237223 */ /* 0x002fe40000000010 */
[----:B------:R-:W0:Y:S02]  /*16b0*/  LDS R12, [R29+0x4c] ;  /* 0x00004c001d0c7984 */ /* 0x000e240000000800 */
[----:B--2---:R-:W-:Y:S02]  /*16c0*/  FFMA R18, R18, R13, R35 ;  /* 0x0000000d12127223 */ /* 0x004fe40000000023 */
[----:B------:R-:W-:Y:S02]  /*16d0*/  LDS R35, [R29+0x50] ;  /* 0x000050001d237984 */ /* 0x000fe40000000800 */
[----:B------:R-:W-:Y:S02]  /*16e0*/  FFMA R37, R17, R14, R18 ;  /* 0x0000000e11257223 */ /* 0x000fe40000000012 */
[----:B------:R-:W1:Y:S04]  /*16f0*/  LDS.128 R16, [R28+0x20] ;  /* 0x000020001c107984 */ /* 0x000e680000000c00 */
[----:B------:R-:W2:Y:S04]  /*1700*/  LDS R14, [R29+0x6c] ;  /* 0x00006c001d0e7984 */ /* 0x000ea80000000800 */
[----:B------:R-:W3:Y:S01]  /*1710*/  LDS R13, [R29+0x70] ;  /* 0x000070001d0d7984 */ /* 0x000ee20000000800 */
[----:B0-----:R-:W-:-:S04]  /*1720*/  FFMA R12, R12, R15, R37 ;  /* 0x0000000f0c0c7223 */ /* 0x001fc80000000025 */
[----:B-1----:R-:W-:Y:S02]  /*1730*/  FFMA R35, R35, R16, R12 ;  /* 0x0000001023237223 */ /* 0x002fe4000000000c */
[----:B------:R-:W0:Y:S02]  /*1740*/  LDS R16, [R29+0x74] ;  /* 0x000074001d107984 */ /* 0x000e240000000800 */
[----:B--2---:R-:W-:Y:S02]  /*1750*/  FFMA R14, R14, R17, R35 ;  /* 0x000000110e0e7223 */ /* 0x004fe40000000023 */
[----:B------:R-:W-:Y:S02]  /*1760*/  LDS R35, [R29+0x90] ;  /* 0x000090001d237984 */ /* 0x000fe40000000800 */
[----:B---3--:R-:W-:Y:S02]  /*1770*/  FFMA R37, R13, R18, R14 ;  /* 0x000000120d257223 */ /* 0x008fe4000000000e */
        /* <DEDUP_REMOVED lines=129> */
[----:B0-----:R-:W-:-:S03]  /*1f90*/  FFMA R16, R16, R19, R37 ;  /* 0x0000001310107223 */ /* 0x001fc60000000025 */
[----:B------:R-:W-:Y:S01]  /*1fa0*/  LDS R37, [R29+0x360] ;  /* 0x000360001d257984 */ /* 0x000fe20000000800 */
[----:B-1----:R-:W-:-:S03]  /*1fb0*/  FFMA R35, R35, R12, R16 ;  /* 0x0000000c23237223 */ /* 0x002fc60000000010 */
[----:B------:R-:W0:Y:S01]  /*1fc0*/  LDS R12, [R29+0x344] ;  /* 0x000344001d0c7984 */ /* 0x000e220000000800 */
[----:B--2---:R-:W-:-:S03]  /*1fd0*/  FFMA R18, R18, R13, R35 ;  /* 0x0000000d12127223 */ /* 0x004fc60000000023 */
[----:B------:R-:W-:Y:S01]  /*1fe0*/  LDS R13, [R29+0x368] ;  /* 0x000368001d0d7984 */ /* 0x000fe20000000800 */
[----:B---3--:R-:W-:-:S03]  /*1ff0*/  FFMA R35, R17, R14, R18 ;  /* 0x0000000e11237223 */ /* 0x008fc60000000012 */
[----:B------:R-:W1:Y:S04]  /*2000*/  LDS.128 R16, [R28+0x120] ;  /* 0x000120001c107984 */ /* 0x000e680000000c00 */
[----:B------:R-:W2:Y:S01]  /*2010*/  LDS R14, [R29+0x364] ;  /* 0x000364001d0e7984 */ /* 0x000ea20000000800 */
[----:B0-----:R-:W-:-:S03]  /*2020*/  FFMA R15, R12, R15, R35 ;  /* 0x0000000f0c0f7223 */ /* 0x001fc60000000023 */
[----:B------:R-:W-:Y:S01]  /*2030*/  LDS R35, [R29+0x388] ;  /* 0x000388001d237984 */ /* 0x000fe20000000800 */
[----:B-1----:R-:W-:-:S03]  /*2040*/  FFMA R15, R37, R16, R15 ;  /* 0x00000010250f7223 */ /* 0x002fc6000000000f */
[----:B------:R-:W0:Y:S01]  /*2050*/  LDS R16, [R29+0x384] ;  /* 0x000384001d107984 */ /* 0x000e220000000800 */
[----:B--2---:R-:W-:-:S03]  /*2060*/  FFMA R14, R14, R17, R15 ;  /* 0x000000110e0e7223 */ /* 0x004fc6000000000f */
[----:B------:R-:W-:Y:S01]  /*2070*/  LDS R17, [R29+0x3a8] ;  /* 0x0003a8001d117984 */ /* 0x000fe20000000800 */
[----:B------:R-:W-:-:S03]  /*2080*/  FFMA R37, R13, R18, R14 ;  /* 0x000000120d257223 */ /* 0x000fc6000000000e */
        /* <DEDUP_REMOVED lines=140> */
[----:B------:R-:W-:Y:S01]  /*2950*/  LDS R16, [R29+0x6a4] ;  /* 0x0006a4001d107984 */ /* 0x000fe20000000800 */
[----:B--2---:R-:W-:-:S03]  /*2960*/  FFMA R14, R14, R17, R35 ;  /* 0x000000110e0e7223 */ /* 0x004fc60000000023 */
[----:B------:R-:W0:Y:S01]  /*2970*/  LDS R35, [R29+0x67c] ;  /* 0x00067c001d237984 */ /* 0x000e220000000800 */
[----:B---3--:R-:W-:-:S03]  /*2980*/  FFMA R39, R13, R18, R14 ;  /* 0x000000120d277223 */ /* 0x008fc6000000000e */
[----:B------:R-:W-:Y:S04]  /*2990*/  LDS R17, [R29+0x680] ;  /* 0x000680001d117984 */ /* 0x000fe80000000800 */
[----:B------:R-:W1:Y:S04]  /*29a0*/  LDS.128 R12, [R28+0x230] ;  /* 0x000230001c0c7984 */ /* 0x000e680000000c00 */
[----:B------:R-:W2:Y:S01]  /*29b0*/  LDS R18, [R29+0x69c] ;  /* 0x00069c001d127984 */ /* 0x000ea20000000800 */
[----:B0-----:R-:W-:-:S04]  /*29c0*/  FFMA R19, R35, R19, R39 ;  /* 0x0000001323137223 */ /* 0x001fc80000000027 */
[----:B-1----:R-:W-:-:S04]  /*29d0*/  FFMA R17, R17, R12, R19 ;  /* 0x0000000c11117223 */ /* 0x002fc80000000013 */
[----:B--2---:R-:W-:-:S04]  /*29e0*/  FFMA R18, R18, R13, R17 ;  /* 0x0000000d12127223 */ /* 0x004fc80000000011 */
[----:B------:R-:W-:-:S04]  /*29f0*/  FFMA R37, R37, R14, R18 ;  /* 0x0000000e25257223 */ /* 0x000fc80000000012 */
[----:B------:R-:W-:Y:S01]  /*2a00*/  FFMA R15, R16, R15, R37 ;  /* 0x0000000f100f7223 */ /* 0x000fe20000000025 */
[----:B------:R-:W-:Y:S06]  /*2a10*/  BRA.U UP0, `(.L_x_55) ;  /* 0xffffffdd00fc7547 */ /* 0x000fec000b83ffff */
[----:B------:R-:W-:-:S04]  /*2a20*/  IADD3 R31, PT, PT, R31, 0x1, RZ ;  /* 0x000000011f1f7810 */ /* 0x000fc80007ffe0ff */
[----:B------:R-:W-:-:S13]  /*2a30*/  ISETP.NE.AND P1, PT, R31, 0x4, PT ;  /* 0x000000041f00780c */ /* 0x000fda0003f25270 */
[----:B------:R-:W-:Y:S05]  /*2a40*/  @P1 BRA `(.L_x_56) ;  /* 0xffffffdc009c1947 */ /* 0x000fea000383ffff */
[----:B------:R-:W0:Y:S01]  /*2a50*/  S2R R3, SR_CTAID.X ;  /* 0x0000000000037919 */ /* 0x000e220000002500 */
[----:B------:R-:W1:Y:S01]  /*2a60*/  LDC.64 R4, c[0x0][0x390] ;  /* 0x0000e400ff047b82 */ /* 0x000e620000000a00 */
[----:B0-----:R-:W-:-:S04]  /*2a70*/  IMAD R2, R2, 0x31, R3 ;  /* 0x0000003102027824 */ /* 0x001fc800078e0203 */
[----:B------:R-:W-:-:S04]  /*2a80*/  IMAD R21, R21, 0x1ea, R2 ;  /* 0x000001ea15157824 */ /* 0x000fc800078e0202 */
[----:B------:R-:W-:-:S04]  /*2a90*/  IMAD R3, R0, 0x7, R21 ;  /* 0x0000000700037824 */ /* 0x000fc800078e0215 */
[----:B-1----:R-:W-:-:S05]  /*2aa0*/  IMAD.WIDE.U32 R2, R3, 0x4, R4 ;  /* 0x0000000403027825 */ /* 0x002fca00078e0004 */
[----:B------:R-:W-:Y:S01]  /*2ab0*/  STG.E desc[UR8][R2.64], R15 ;  /* 0x0000000f02007986 */ /* 0x000fe2000c101908 */
[----:B------:R-:W-:Y:S05]  /*2ac0*/  EXIT ;  /* 0x000000000000794d */ /* 0x000fea0003800000 */
.L_x_57:
        /* <DEDUP_REMOVED lines=11> */
.L_x_59:


//--------------------- .nv.shared._Z6conv2dPfPKfS_ --------------------------
	.section	.nv.shared._Z6conv2dPfPKfS_,"aw",@nobits
	.sectionflags	@""
	.align	16
	.zero		1024


//--------------------- .nv.shared.reserved.0     --------------------------
	.section	.nv.shared.reserved.0,"aw",@nobits
	.weak		__nv_reservedSMEM_offset_0_alias
	.size		__nv_reservedSMEM_offset_0_alias, 0, 64
	.other		__nv_reservedSMEM_offset_0_alias,@"STO_CUDA_RESERVED_SHARED STV_DEFAULT"
__nv_reservedSMEM_offset_0_alias:
	.zero		0
	.zero		64


//--------------------- .nv.shared.default_function_kernel0 --------------------------
	.section	.nv.shared.default_function_kernel0,"aw",@nobits
	.sectionflags	@""
	.align	16
.nv.shared.default_function_kernel0:
	.zero		8512


//--------------------- .nv.constant0._Z6conv2dPfPKfS_ --------------------------
	.section	.nv.constant0._Z6conv2dPfPKfS_,"a",@progbits
	.sectionflags	@""
	.align	4
.nv.constant0._Z6conv2dPfPKfS_:
	.zero		920


//--------------------- .nv.constant0.default_function_kernel0 --------------------------
	.section	.nv.constant0.default_function_kernel0,"a",@progbits
	.sectionflags	@""
	.align	4
.nv.constant0.default_function_kernel0:
	.zero		920


//--------------------- SYMBOLS --------------------------

	.type		.nv.reservedSmem.offset0,@object
	.size		.nv.reservedSmem.offset0,0x4
	.type		.nv.reservedSmem.cap,@object
	.size		.nv.reservedSmem.cap,0x4
